	.target	sm_100a

	.elftype	@"ET_EXEC"


//--------------------- .note.nv.tkinfo           --------------------------
	.section	.note.nv.tkinfo,"",@"SHT_NOTE"
	.sectionflags	@"SHF_NOTE_NV_TKINFO"
	.tkinfo
        /*0018*/ 	.word	0x00000002
        /*0030*/ 	.string	""
        /*0030*/ 	.string	"ptxas"
        /*0030*/ 	.string	"Cuda compilation tools, release 13.0, V13.0.88"
        /*0030*/ 	.string	"Build cuda_13.0.r13.0/compiler.36424714_0"
        /*0030*/ 	.string	"-arch sm_100a -m 64 "



//--------------------- .note.nv.cuinfo           --------------------------
	.section	.note.nv.cuinfo,"",@"SHT_NOTE"
	.sectionflags	@"SHF_NOTE_NV_CUINFO"
        /*0018*/ 	.short	0x0002
        /*001a*/ 	.short	0x0064
        /*001c*/ 	.short	0x0082
	.zero		2


//--------------------- .nv.info                  --------------------------
	.section	.nv.info,"",@"SHT_CUDA_INFO"
	.align	4


	//----- nvinfo : EIATTR_REGCOUNT
	.align		4
        /*0000*/ 	.byte	0x04, 0x2f
        /*0002*/ 	.short	(.L_19 - .L_18)
	.align		4
.L_18:
        /*0004*/ 	.word	index@(_ZN7cutlass13device_kernelINS_4gemm6kernel13GemmUniversalIN4cute5tupleIJiiiiEEENS1_10collective13CollectiveMmaINS1_35MainloopSm100TmaUmmaWarpSpecializedILi4ELi2ELi4ENS5_IJNS4_1CILi2EEESB_NSA_ILi1EEEEEEEENS5_IJNSA_ILi256EEENSA_ILi128EEESG_EEENS_6half_tENS5_IJlSC_lEEESI_SJ_NS4_8TiledMMAINS4_8MMA_AtomIJNS4_26SM100_MMA_F16BF16_2x1SM_SSISI_SI_fLi256ELi128ELNS4_4UMMA5MajorE0ELSO_0ELNSN_7ScaleInE0ELSP_0EEEEEENS4_6LayoutINS5_IJSC_SC_SC_EEENS5_IJNSA_ILi0EEESU_SU_EEEEENS5_IJNS4_10UnderscoreESX_SX_EEEEENS4_28SM100_TMA_2SM_LOAD_MULTICASTENS4_14ComposedLayoutINS4_7SwizzleILi3ELi4ELi3EEENS4_18smem_ptr_flag_bitsILi16EEENSS_INS5_IJNSA_ILi8EEENSA_ILi64EEEEEENS5_IJS17_SC_EEEEEEEvNS4_8identityENS4_18SM100_TMA_2SM_LOADES1B_vS1C_EENS_8epilogue10collective18CollectiveEpilogueINS1F_23Sm100TmaWarpSpecializedILi4ELi2ELi32ELb1ELb0EEEJNS5_IJSG_SG_SG_EEENS5_IJNSS_ISG_SC_EENSS_INSA_ILi32EEESC_EEEEESI_SJ_SI_SJ_NS1F_6fusion15FusionCallbacksIS1J_NS1P_17LinearCombinationISI_fSI_fLNS_15FloatRoundStyleE2EEES1K_S1O_JEEENS4_5SM1004TMEM4LOAD26SM100_TMEM_LOAD_32dp32b32xENS4_13SM90_TMA_LOADENS11_INS12_ILi2ELi4ELi3EEES15_NSS_INS5_IJS16_S1M_EEENS5_IJS1M_SC_EEEEEEENS4_39AutoVectorizingCopyWithAssumedAlignmentILi128EEENS4_14SM90_TMA_STOREES24_S26_S26_EEEvvEEEEvNT_6ParamsE)
        /*0008*/ 	.word	0x00000076


	//----- nvinfo : EIATTR_FRAME_SIZE
	.align		4
.L_19:
        /*000c*/ 	.byte	0x04, 0x11
        /*000e*/ 	.short	(.L_21 - .L_20)
	.align		4
.L_20:
        /*0010*/ 	.word	index@($__internal_2_$__cuda_sm10x_tcgen05_guardrail_trap_unallocated_columns_being_dealloced)
        /*0014*/ 	.word	0x00000000


	//----- nvinfo : EIATTR_FRAME_SIZE
	.align		4
.L_21:
        /*0018*/ 	.byte	0x04, 0x11
        /*001a*/ 	.short	(.L_23 - .L_22)
	.align		4
.L_22:
        /*001c*/ 	.word	index@($__internal_1_$__cuda_sm10x_tcgen05_guardrail_trap_phase_invalid_during_alloc)
        /*0020*/ 	.word	0x00000000


	//----- nvinfo : EIATTR_FRAME_SIZE
	.align		4
.L_23:
        /*0024*/ 	.byte	0x04, 0x11
        /*0026*/ 	.short	(.L_25 - .L_24)
	.align		4
.L_24:
        /*0028*/ 	.word	index@($__internal_0_$__cuda_sm10x_tcgen05_guardrail_trap_col_being_dealloced_not_returned_by_alloc)
        /*002c*/ 	.word	0x00000000


	//----- nvinfo : EIATTR_FRAME_SIZE
	.align		4
.L_25:
        /*0030*/ 	.byte	0x04, 0x11
        /*0032*/ 	.short	(.L_27 - .L_26)
	.align		4
.L_26:
        /*0034*/ 	.word	index@(_ZN7cutlass13device_kernelINS_4gemm6kernel13GemmUniversalIN4cute5tupleIJiiiiEEENS1_10collective13CollectiveMmaINS1_35MainloopSm100TmaUmmaWarpSpecializedILi4ELi2ELi4ENS5_IJNS4_1CILi2EEESB_NSA_ILi1EEEEEEEENS5_IJNSA_ILi256EEENSA_ILi128EEESG_EEENS_6half_tENS5_IJlSC_lEEESI_SJ_NS4_8TiledMMAINS4_8MMA_AtomIJNS4_26SM100_MMA_F16BF16_2x1SM_SSISI_SI_fLi256ELi128ELNS4_4UMMA5MajorE0ELSO_0ELNSN_7ScaleInE0ELSP_0EEEEEENS4_6LayoutINS5_IJSC_SC_SC_EEENS5_IJNSA_ILi0EEESU_SU_EEEEENS5_IJNS4_10UnderscoreESX_SX_EEEEENS4_28SM100_TMA_2SM_LOAD_MULTICASTENS4_14ComposedLayoutINS4_7SwizzleILi3ELi4ELi3EEENS4_18smem_ptr_flag_bitsILi16EEENSS_INS5_IJNSA_ILi8EEENSA_ILi64EEEEEENS5_IJS17_SC_EEEEEEEvNS4_8identityENS4_18SM100_TMA_2SM_LOADES1B_vS1C_EENS_8epilogue10collective18CollectiveEpilogueINS1F_23Sm100TmaWarpSpecializedILi4ELi2ELi32ELb1ELb0EEEJNS5_IJSG_SG_SG_EEENS5_IJNSS_ISG_SC_EENSS_INSA_ILi32EEESC_EEEEESI_SJ_SI_SJ_NS1F_6fusion15FusionCallbacksIS1J_NS1P_17LinearCombinationISI_fSI_fLNS_15FloatRoundStyleE2EEES1K_S1O_JEEENS4_5SM1004TMEM4LOAD26SM100_TMEM_LOAD_32dp32b32xENS4_13SM90_TMA_LOADENS11_INS12_ILi2ELi4ELi3EEES15_NSS_INS5_IJS16_S1M_EEENS5_IJS1M_SC_EEEEEEENS4_39AutoVectorizingCopyWithAssumedAlignmentILi128EEENS4_14SM90_TMA_STOREES24_S26_S26_EEEvvEEEEvNT_6ParamsE)
        /*0038*/ 	.word	0x00000000


	//----- nvinfo : EIATTR_MIN_STACK_SIZE
	.align		4
.L_27:
        /*003c*/ 	.byte	0x04, 0x12
        /*003e*/ 	.short	(.L_29 - .L_28)
	.align		4
.L_28:
        /*0040*/ 	.word	index@(_ZN7cutlass13device_kernelINS_4gemm6kernel13GemmUniversalIN4cute5tupleIJiiiiEEENS1_10collective13CollectiveMmaINS1_35MainloopSm100TmaUmmaWarpSpecializedILi4ELi2ELi4ENS5_IJNS4_1CILi2EEESB_NSA_ILi1EEEEEEEENS5_IJNSA_ILi256EEENSA_ILi128EEESG_EEENS_6half_tENS5_IJlSC_lEEESI_SJ_NS4_8TiledMMAINS4_8MMA_AtomIJNS4_26SM100_MMA_F16BF16_2x1SM_SSISI_SI_fLi256ELi128ELNS4_4UMMA5MajorE0ELSO_0ELNSN_7ScaleInE0ELSP_0EEEEEENS4_6LayoutINS5_IJSC_SC_SC_EEENS5_IJNSA_ILi0EEESU_SU_EEEEENS5_IJNS4_10UnderscoreESX_SX_EEEEENS4_28SM100_TMA_2SM_LOAD_MULTICASTENS4_14ComposedLayoutINS4_7SwizzleILi3ELi4ELi3EEENS4_18smem_ptr_flag_bitsILi16EEENSS_INS5_IJNSA_ILi8EEENSA_ILi64EEEEEENS5_IJS17_SC_EEEEEEEvNS4_8identityENS4_18SM100_TMA_2SM_LOADES1B_vS1C_EENS_8epilogue10collective18CollectiveEpilogueINS1F_23Sm100TmaWarpSpecializedILi4ELi2ELi32ELb1ELb0EEEJNS5_IJSG_SG_SG_EEENS5_IJNSS_ISG_SC_EENSS_INSA_ILi32EEESC_EEEEESI_SJ_SI_SJ_NS1F_6fusion15FusionCallbacksIS1J_NS1P_17LinearCombinationISI_fSI_fLNS_15FloatRoundStyleE2EEES1K_S1O_JEEENS4_5SM1004TMEM4LOAD26SM100_TMEM_LOAD_32dp32b32xENS4_13SM90_TMA_LOADENS11_INS12_ILi2ELi4ELi3EEES15_NSS_INS5_IJS16_S1M_EEENS5_IJS1M_SC_EEEEEEENS4_39AutoVectorizingCopyWithAssumedAlignmentILi128EEENS4_14SM90_TMA_STOREES24_S26_S26_EEEvvEEEEvNT_6ParamsE)
        /*0044*/ 	.word	0x00000000
.L_29:


//--------------------- .nv.compat                --------------------------
	.section	.nv.compat,"",@"SHT_CUDA_COMPAT_INFO"
	.align	4
        /*0000*/ 	.byte	0x02, 0x09, 0x01, 0x00, 0x02, 0x02, 0x02, 0x00, 0x02, 0x05, 0x05, 0x00, 0x03, 0x07, 0x01, 0x01
        /*0010*/ 	.byte	0x02, 0x03, 0x01, 0x00, 0x02, 0x06, 0x01, 0x00, 0x04, 0x0b, 0x08, 0x00, 0x09, 0x00, 0x00, 0x00
        /*0020*/ 	.byte	0x00, 0x00, 0x00, 0x00


//--------------------- .nv.info._ZN7cutlass13device_kernelINS_4gemm6kernel13GemmUniversalIN4cute5tupleIJiiiiEEENS1_10collective13CollectiveMmaINS1_35MainloopSm100TmaUmmaWarpSpecializedILi4ELi2ELi4ENS5_IJNS4_1CILi2EEESB_NSA_ILi1EEEEEEEENS5_IJNSA_ILi256EEENSA_ILi128EEESG_EEENS_6half_tENS5_IJlSC_lEEESI_SJ_NS4_8TiledMMAINS4_8MMA_AtomIJNS4_26SM100_MMA_F16BF16_2x1SM_SSISI_SI_fLi256ELi128ELNS4_4UMMA5MajorE0ELSO_0ELNSN_7ScaleInE0ELSP_0EEEEEENS4_6LayoutINS5_IJSC_SC_SC_EEENS5_IJNSA_ILi0EEESU_SU_EEEEENS5_IJNS4_10UnderscoreESX_SX_EEEEENS4_28SM100_TMA_2SM_LOAD_MULTICASTENS4_14ComposedLayoutINS4_7SwizzleILi3ELi4ELi3EEENS4_18smem_ptr_flag_bitsILi16EEENSS_INS5_IJNSA_ILi8EEENSA_ILi64EEEEEENS5_IJS17_SC_EEEEEEEvNS4_8identityENS4_18SM100_TMA_2SM_LOADES1B_vS1C_EENS_8epilogue10collective18CollectiveEpilogueINS1F_23Sm100TmaWarpSpecializedILi4ELi2ELi32ELb1ELb0EEEJNS5_IJSG_SG_SG_EEENS5_IJNSS_ISG_SC_EENSS_INSA_ILi32EEESC_EEEEESI_SJ_SI_SJ_NS1F_6fusion15FusionCallbacksIS1J_NS1P_17LinearCombinationISI_fSI_fLNS_15FloatRoundStyleE2EEES1K_S1O_JEEENS4_5SM1004TMEM4LOAD26SM100_TMEM_LOAD_32dp32b32xENS4_13SM90_TMA_LOADENS11_INS12_ILi2ELi4ELi3EEES15_NSS_INS5_IJS16_S1M_EEENS5_IJS1M_SC_EEEEEEENS4_39AutoVectorizingCopyWithAssumedAlignmentILi128EEENS4_14SM90_TMA_STOREES24_S26_S26_EEEvvEEEEvNT_6ParamsE --------------------------
	.section	.nv.info._ZN7cutlass13device_kernelINS_4gemm6kernel13GemmUniversalIN4cute5tupleIJiiiiEEENS1_10collective13CollectiveMmaINS1_35MainloopSm100TmaUmmaWarpSpecializedILi4ELi2ELi4ENS5_IJNS4_1CILi2EEESB_NSA_ILi1EEEEEEEENS5_IJNSA_ILi256EEENSA_ILi128EEESG_EEENS_6half_tENS5_IJlSC_lEEESI_SJ_NS4_8TiledMMAINS4_8MMA_AtomIJNS4_26SM100_MMA_F16BF16_2x1SM_SSISI_SI_fLi256ELi128ELNS4_4UMMA5MajorE0ELSO_0ELNSN_7ScaleInE0ELSP_0EEEEEENS4_6LayoutINS5_IJSC_SC_SC_EEENS5_IJNSA_ILi0EEESU_SU_EEEEENS5_IJNS4_10UnderscoreESX_SX_EEEEENS4_28SM100_TMA_2SM_LOAD_MULTICASTENS4_14ComposedLayoutINS4_7SwizzleILi3ELi4ELi3EEENS4_18smem_ptr_flag_bitsILi16EEENSS_INS5_IJNSA_ILi8EEENSA_ILi64EEEEEENS5_IJS17_SC_EEEEEEEvNS4_8identityENS4_18SM100_TMA_2SM_LOADES1B_vS1C_EENS_8epilogue10collective18CollectiveEpilogueINS1F_23Sm100TmaWarpSpecializedILi4ELi2ELi32ELb1ELb0EEEJNS5_IJSG_SG_SG_EEENS5_IJNSS_ISG_SC_EENSS_INSA_ILi32EEESC_EEEEESI_SJ_SI_SJ_NS1F_6fusion15FusionCallbacksIS1J_NS1P_17LinearCombinationISI_fSI_fLNS_15FloatRoundStyleE2EEES1K_S1O_JEEENS4_5SM1004TMEM4LOAD26SM100_TMEM_LOAD_32dp32b32xENS4_13SM90_TMA_LOADENS11_INS12_ILi2ELi4ELi3EEES15_NSS_INS5_IJS16_S1M_EEENS5_IJS1M_SC_EEEEEEENS4_39AutoVectorizingCopyWithAssumedAlignmentILi128EEENS4_14SM90_TMA_STOREES24_S26_S26_EEEvvEEEEvNT_6ParamsE,"",@"SHT_CUDA_INFO"
	.sectionflags	@""
	.align	4


	//----- nvinfo : EIATTR_CUDA_API_VERSION
	.align		4
        /*0000*/ 	.byte	0x04, 0x37
        /*0002*/ 	.short	(.L_31 - .L_30)
.L_30:
        /*0004*/ 	.word	0x00000082


	//----- nvinfo : EIATTR_KPARAM_INFO
	.align		4
.L_31:
        /*0008*/ 	.byte	0x04, 0x17
        /*000a*/ 	.short	(.L_33 - .L_32)
.L_32:
        /*000c*/ 	.word	0x00000000
        /*0010*/ 	.short	0x0000
        /*0012*/ 	.short	0x0000
        /*0014*/ 	.byte	0x00, 0xf0, 0x01, 0x20


	//----- nvinfo : EIATTR_AT_ENTRY_FRAGMENTS
	.align		4
.L_33:
        /*0018*/ 	.byte	0x04, 0x4f
        /*001a*/ 	.short	(.L_35 - .L_34)


	//   ....[0]....
.L_34:
        /*001c*/ 	.word	0x00000007


	//----- nvinfo : EIATTR_RESERVED_SMEM_USED
	.align		4
.L_35:
        /*0020*/ 	.byte	0x01, 0x41
	.zero		2


	//----- nvinfo : EIATTR_SPARSE_MMA_MASK
	.align		4
        /*0024*/ 	.byte	0x03, 0x50
        /*0026*/ 	.short	0x0000


	//----- nvinfo : EIATTR_TCGEN05_2CTA_USED
	.align		4
        /*0028*/ 	.byte	0x01, 0x52
	.zero		2


	//----- nvinfo : EIATTR_MAXREG_COUNT
	.align		4
        /*002c*/ 	.byte	0x03, 0x1b
        /*002e*/ 	.short	0x00ff


	//----- nvinfo : EIATTR_NUM_BARRIERS
	.align		4
        /*0030*/ 	.byte	0x02, 0x4c
        /*0032*/ 	.byte	0x07
	.zero		1


	//----- nvinfo : EIATTR_EXTERNS
	.align		4
        /*0034*/ 	.byte	0x04, 0x0f
        /*0036*/ 	.short	(.L_37 - .L_36)


	//   ....[0]....
	.align		4
.L_36:
        /*0038*/ 	.word	index@(__assertfail)


	//----- nvinfo : EIATTR_MERCURY_ISA_VERSION
	.align		4
.L_37:
        /*003c*/ 	.byte	0x03, 0x5f
        /*003e*/ 	.short	0x0101


	//----- nvinfo : EIATTR_INT_WARP_WIDE_INSTR_OFFSETS
	.align		4
        /*0040*/ 	.byte	0x04, 0x31
        /*0042*/ 	.short	(.L_39 - .L_38)


	//   ....[0]....
.L_38:
        /*0044*/ 	.word	0x00000d70


	//   ....[1]....
        /*0048*/ 	.word	0x00000e10


	//   ....[2]....
        /*004c*/ 	.word	0x000046e0


	//   ....[3]....
        /*0050*/ 	.word	0x00004700


	//   ....[4]....
        /*0054*/ 	.word	0x00004730


	//   ....[5]....
        /*0058*/ 	.word	0x00005270


	//   ....[6]....
        /*005c*/ 	.word	0x000052e0


	//   ....[7]....
        /*0060*/ 	.word	0x000053c0


	//   ....[8]....
        /*0064*/ 	.word	0x00005440


	//   ....[9]....
        /*0068*/ 	.word	0x00005540


	//   ....[10]....
        /*006c*/ 	.word	0x000055c0


	//   ....[11]....
        /*0070*/ 	.word	0x000056b0


	//   ....[12]....
        /*0074*/ 	.word	0x00005760


	//----- nvinfo : EIATTR_COOP_GROUP_MASK_REGIDS
	.align		4
.L_39:
        /*0078*/ 	.byte	0x04, 0x29
        /*007a*/ 	.short	(.L_41 - .L_40)


	//   ....[0]....
.L_40:
        /*007c*/ 	.word	0xffffffff


	//   ....[1]....
        /*0080*/ 	.word	0xffffffff


	//   ....[2]....
        /*0084*/ 	.word	0xffffffff


	//   ....[3]....
        /*0088*/ 	.word	0xffffffff


	//   ....[4]....
        /*008c*/ 	.word	0xffffffff


	//   ....[5]....
        /*0090*/ 	.word	0xffffffff


	//   ....[6]....
        /*0094*/ 	.word	0xffffffff


	//   ....[7]....
        /*0098*/ 	.word	0xffffffff


	//   ....[8]....
        /*009c*/ 	.word	0xffffffff


	//   ....[9]....
        /*00a0*/ 	.word	0xffffffff


	//   ....[10]....
        /*00a4*/ 	.word	0xffffffff


	//   ....[11]....
        /*00a8*/ 	.word	0xffffffff


	//   ....[12]....
        /*00ac*/ 	.word	0xffffffff


	//   ....[13]....
        /*00b0*/ 	.word	0xffffffff


	//----- nvinfo : EIATTR_COOP_GROUP_INSTR_OFFSETS
	.align		4
.L_41:
        /*00b4*/ 	.byte	0x04, 0x28
        /*00b6*/ 	.short	(.L_43 - .L_42)


	//   ....[0]....
.L_42:
        /*00b8*/ 	.word	0x000000b0


	//   ....[1]....
        /*00bc*/ 	.word	0x00000520


	//   ....[2]....
        /*00c0*/ 	.word	0x000006e0


	//   ....[3]....
        /*00c4*/ 	.word	0x00000870


	//   ....[4]....
        /*00c8*/ 	.word	0x00000960


	//   ....[5]....
        /*00cc*/ 	.word	0x00000ac0


	//   ....[6]....
        /*00d0*/ 	.word	0x00000c50


	//   ....[7]....
        /*00d4*/ 	.word	0x00000e90


	//   ....[8]....
        /*00d8*/ 	.word	0x00002450


	//   ....[9]....
        /*00dc*/ 	.word	0x00003300


	//   ....[10]....
        /*00e0*/ 	.word	0x000037d0


	//   ....[11]....
        /*00e4*/ 	.word	0x00003800


	//   ....[12]....
        /*00e8*/ 	.word	0x000045e0


	//   ....[13]....
        /*00ec*/ 	.word	0x000047f0


	//----- nvinfo : EIATTR_VRC_CTA_INIT_COUNT
	.align		4
.L_43:
        /*00f0*/ 	.byte	0x02, 0x4a
        /*00f2*/ 	.byte	0x80
	.zero		1


	//----- nvinfo : EIATTR_SYSCALL_OFFSETS
	.align		4
        /*00f4*/ 	.byte	0x04, 0x46
        /*00f6*/ 	.short	(.L_45 - .L_44)


	//   ....[0]....
.L_44:
        /*00f8*/ 	.word	0x000063b0


	//   ....[1]....
        /*00fc*/ 	.word	0x000064a0


	//   ....[2]....
        /*0100*/ 	.word	0x00006c70


	//   ....[3]....
        /*0104*/ 	.word	0x000078f0


	//   ....[4]....
        /*0108*/ 	.word	0x00008550


	//   ....[5]....
        /*010c*/ 	.word	0x000091b0


	//----- nvinfo : EIATTR_MBARRIER_INSTR_OFFSETS
	.align		4
.L_45:
        /*0110*/ 	.byte	0x04, 0x39
        /*0112*/ 	.short	(.L_47 - .L_46)


	//   ....[0]....
.L_46:
        /*0114*/ 	.word	0x00000650
        /*0118*/ 	.word	0x000000ff
        /*011c*/ 	.word	0x00000000
        /*0120*/ 	.short	0x0100
        /*0122*/ 	.byte	0x04
	.zero		1


	//   ....[1]....
        /*0124*/ 	.word	0x00000660
        /*0128*/ 	.word	0x000000ff
        /*012c*/ 	.word	0x00000020
        /*0130*/ 	.short	0x0100
        /*0132*/ 	.byte	0x04
	.zero		1


	//   ....[2]....
        /*0134*/ 	.word	0x00000670
        /*0138*/ 	.word	0x000000ff
        /*013c*/ 	.word	0x00000008
        /*0140*/ 	.short	0x0100
        /*0142*/ 	.byte	0x04
	.zero		1


	//   ....[3]....
        /*0144*/ 	.word	0x00000680
        /*0148*/ 	.word	0x000000ff
        /*014c*/ 	.word	0x00000028
        /*0150*/ 	.short	0x0100
        /*0152*/ 	.byte	0x04
	.zero		1


	//   ....[4]....
        /*0154*/ 	.word	0x00000690
        /*0158*/ 	.word	0x000000ff
        /*015c*/ 	.word	0x00000010
        /*0160*/ 	.short	0x0100
        /*0162*/ 	.byte	0x04
	.zero		1


	//   ....[5]....
        /*0164*/ 	.word	0x000006a0
        /*0168*/ 	.word	0x000000ff
        /*016c*/ 	.word	0x00000030
        /*0170*/ 	.short	0x0100
        /*0172*/ 	.byte	0x04
	.zero		1


	//   ....[6]....
        /*0174*/ 	.word	0x000006b0
        /*0178*/ 	.word	0x000000ff
        /*017c*/ 	.word	0x00000018
        /*0180*/ 	.short	0x0100
        /*0182*/ 	.byte	0x04
	.zero		1


	//   ....[7]....
        /*0184*/ 	.word	0x000006c0
        /*0188*/ 	.word	0x000000ff
        /*018c*/ 	.word	0x00000038
        /*0190*/ 	.short	0x0100
        /*0192*/ 	.byte	0x04
	.zero		1


	//   ....[8]....
        /*0194*/ 	.word	0x000007e0
        /*0198*/ 	.word	0x000000ff
        /*019c*/ 	.word	0x00000040
        /*01a0*/ 	.short	0x0100
        /*01a2*/ 	.byte	0x04
	.zero		1


	//   ....[9]....
        /*01a4*/ 	.word	0x000007f0
        /*01a8*/ 	.word	0x000000ff
        /*01ac*/ 	.word	0x00000060
        /*01b0*/ 	.short	0x0100
        /*01b2*/ 	.byte	0x04
	.zero		1


	//   ....[10]....
        /*01b4*/ 	.word	0x00000800
        /*01b8*/ 	.word	0x000000ff
        /*01bc*/ 	.word	0x00000048
        /*01c0*/ 	.short	0x0100
        /*01c2*/ 	.byte	0x04
	.zero		1


	//   ....[11]....
        /*01c4*/ 	.word	0x00000810
        /*01c8*/ 	.word	0x000000ff
        /*01cc*/ 	.word	0x00000068
        /*01d0*/ 	.short	0x0100
        /*01d2*/ 	.byte	0x04
	.zero		1


	//   ....[12]....
        /*01d4*/ 	.word	0x00000820
        /*01d8*/ 	.word	0x000000ff
        /*01dc*/ 	.word	0x00000050
        /*01e0*/ 	.short	0x0100
        /*01e2*/ 	.byte	0x04
	.zero		1


	//   ....[13]....
        /*01e4*/ 	.word	0x00000830
        /*01e8*/ 	.word	0x000000ff
        /*01ec*/ 	.word	0x00000070
        /*01f0*/ 	.short	0x0100
        /*01f2*/ 	.byte	0x04
	.zero		1


	//   ....[14]....
        /*01f4*/ 	.word	0x00000840
        /*01f8*/ 	.word	0x000000ff
        /*01fc*/ 	.word	0x00000058
        /*0200*/ 	.short	0x0100
        /*0202*/ 	.byte	0x04
	.zero		1


	//   ....[15]....
        /*0204*/ 	.word	0x00000850
        /*0208*/ 	.word	0x000000ff
        /*020c*/ 	.word	0x00000078
        /*0210*/ 	.short	0x0100
        /*0212*/ 	.byte	0x04
	.zero		1


	//   ....[16]....
        /*0214*/ 	.word	0x00000930
        /*0218*/ 	.word	0x000000ff
        /*021c*/ 	.word	0x00000080
        /*0220*/ 	.short	0x0100
        /*0222*/ 	.byte	0x06
	.zero		1


	//   ....[17]....
        /*0224*/ 	.word	0x00000940
        /*0228*/ 	.word	0x000000ff
        /*022c*/ 	.word	0x00000088
        /*0230*/ 	.short	0x0100
        /*0232*/ 	.byte	0x06
	.zero		1


	//   ....[18]....
        /*0234*/ 	.word	0x00000a70
        /*0238*/ 	.word	0x000000ff
        /*023c*/ 	.word	0x00000090
        /*0240*/ 	.short	0x0100
        /*0242*/ 	.byte	0x06
	.zero		1


	//   ....[19]....
        /*0244*/ 	.word	0x00000a80
        /*0248*/ 	.word	0x000000ff
        /*024c*/ 	.word	0x000000a0
        /*0250*/ 	.short	0x0100
        /*0252*/ 	.byte	0x06
	.zero		1


	//   ....[20]....
        /*0254*/ 	.word	0x00000a90
        /*0258*/ 	.word	0x000000ff
        /*025c*/ 	.word	0x00000098
        /*0260*/ 	.short	0x0100
        /*0262*/ 	.byte	0x06
	.zero		1


	//   ....[21]....
        /*0264*/ 	.word	0x00000aa0
        /*0268*/ 	.word	0x000000ff
        /*026c*/ 	.word	0x000000a8
        /*0270*/ 	.short	0x0100
        /*0272*/ 	.byte	0x06
	.zero		1


	//   ....[22]....
        /*0274*/ 	.word	0x00000bc0
        /*0278*/ 	.word	0x000000ff
        /*027c*/ 	.word	0x000000b0
        /*0280*/ 	.short	0x0100
        /*0282*/ 	.byte	0x04
	.zero		1


	//   ....[23]....
        /*0284*/ 	.word	0x00000bd0
        /*0288*/ 	.word	0x000000ff
        /*028c*/ 	.word	0x000000d0
        /*0290*/ 	.short	0x0100
        /*0292*/ 	.byte	0x04
	.zero		1


	//   ....[24]....
        /*0294*/ 	.word	0x00000be0
        /*0298*/ 	.word	0x000000ff
        /*029c*/ 	.word	0x000000b8
        /*02a0*/ 	.short	0x0100
        /*02a2*/ 	.byte	0x04
	.zero		1


	//   ....[25]....
        /*02a4*/ 	.word	0x00000bf0
        /*02a8*/ 	.word	0x000000ff
        /*02ac*/ 	.word	0x000000d8
        /*02b0*/ 	.short	0x0100
        /*02b2*/ 	.byte	0x04
	.zero		1


	//   ....[26]....
        /*02b4*/ 	.word	0x00000c00
        /*02b8*/ 	.word	0x000000ff
        /*02bc*/ 	.word	0x000000c0
        /*02c0*/ 	.short	0x0100
        /*02c2*/ 	.byte	0x04
	.zero		1


	//   ....[27]....
        /*02c4*/ 	.word	0x00000c10
        /*02c8*/ 	.word	0x000000ff
        /*02cc*/ 	.word	0x000000e0
        /*02d0*/ 	.short	0x0100
        /*02d2*/ 	.byte	0x04
	.zero		1


	//   ....[28]....
        /*02d4*/ 	.word	0x00000c20
        /*02d8*/ 	.word	0x000000ff
        /*02dc*/ 	.word	0x000000c8
        /*02e0*/ 	.short	0x0100
        /*02e2*/ 	.byte	0x04
	.zero		1


	//   ....[29]....
        /*02e4*/ 	.word	0x00000c30
        /*02e8*/ 	.word	0x000000ff
        /*02ec*/ 	.word	0x000000e8
        /*02f0*/ 	.short	0x0100
        /*02f2*/ 	.byte	0x04
	.zero		1


	//   ....[30]....
        /*02f4*/ 	.word	0x00000d20
        /*02f8*/ 	.word	0x000000ff
        /*02fc*/ 	.word	0x000000f0
        /*0300*/ 	.short	0x0100
        /*0302*/ 	.byte	0x04
	.zero		1


	//   ....[31]....
        /*0304*/ 	.word	0x00000d30
        /*0308*/ 	.word	0x000000ff
        /*030c*/ 	.word	0x00000100
        /*0310*/ 	.short	0x0100
        /*0312*/ 	.byte	0x04
	.zero		1


	//   ....[32]....
        /*0314*/ 	.word	0x00000d40
        /*0318*/ 	.word	0x000000ff
        /*031c*/ 	.word	0x000000f8
        /*0320*/ 	.short	0x0100
        /*0322*/ 	.byte	0x04
	.zero		1


	//   ....[33]....
        /*0324*/ 	.word	0x00000d50
        /*0328*/ 	.word	0x000000ff
        /*032c*/ 	.word	0x00000108
        /*0330*/ 	.short	0x0100
        /*0332*/ 	.byte	0x04
	.zero		1


	//   ....[34]....
        /*0334*/ 	.word	0x00000e50
        /*0338*/ 	.word	0x000000ff
        /*033c*/ 	.word	0x00000110
        /*0340*/ 	.short	0x0100
        /*0342*/ 	.byte	0x06
	.zero		1


	//   ....[35]....
        /*0344*/ 	.word	0x00001a30
        /*0348*/ 	.word	0x00000003
        /*034c*/ 	.word	0x00000100
        /*0350*/ 	.short	0x010a
        /*0352*/ 	.byte	0xff
	.zero		1


	//   ....[36]....
        /*0354*/ 	.word	0x00001a60
        /*0358*/ 	.word	0x00000003
        /*035c*/ 	.word	0x000000f0
        /*0360*/ 	.short	0x0101
        /*0362*/ 	.byte	0xff
	.zero		1


	//   ....[37]....
        /*0364*/ 	.word	0x00001b20
        /*0368*/ 	.word	0x000000ff
        /*036c*/ 	.word	0x00000020
        /*0370*/ 	.short	0x010a
        /*0372*/ 	.byte	0x04
	.zero		1


	//   ....[38]....
        /*0374*/ 	.word	0x00001bf0
        /*0378*/ 	.word	0x000000ff
        /*037c*/ 	.word	0x00000020
        /*0380*/ 	.short	0x010a
        /*0382*/ 	.byte	0x05
	.zero		1


	//   ....[39]....
        /*0384*/ 	.word	0x00001d50
        /*0388*/ 	.word	0x000000ff
        /*038c*/ 	.word	0x00000020
        /*0390*/ 	.short	0x010a
        /*0392*/ 	.byte	0x04
	.zero		1


	//   ....[40]....
        /*0394*/ 	.word	0x00001fe0
        /*0398*/ 	.word	0x000000ff
        /*039c*/ 	.word	0x00000088
        /*03a0*/ 	.short	0x0101
        /*03a2*/ 	.byte	0x15
	.zero		1


	//   ....[41]....
        /*03a4*/ 	.word	0x00002000
        /*03a8*/ 	.word	0x000000ff
        /*03ac*/ 	.word	0x00000020
        /*03b0*/ 	.short	0x010a
        /*03b2*/ 	.byte	0x04
	.zero		1


	//   ....[42]....
        /*03b4*/ 	.word	0x00002080
        /*03b8*/ 	.word	0x000000ff
        /*03bc*/ 	.word	0x00000020
        /*03c0*/ 	.short	0x010a
        /*03c2*/ 	.byte	0x06
	.zero		1


	//   ....[43]....
        /*03c4*/ 	.word	0x000021c0
        /*03c8*/ 	.word	0x000000ff
        /*03cc*/ 	.word	0x00000020
        /*03d0*/ 	.short	0x010a
        /*03d2*/ 	.byte	0x04
	.zero		1


	//   ....[44]....
        /*03d4*/ 	.word	0x00002480
        /*03d8*/ 	.word	0x00000003
        /*03dc*/ 	.word	0x00000090
        /*03e0*/ 	.short	0x010a
        /*03e2*/ 	.byte	0xff
	.zero		1


	//   ....[45]....
        /*03e4*/ 	.word	0x000025d0
        /*03e8*/ 	.word	0x00000000
        /*03ec*/ 	.word	0x00000000
        /*03f0*/ 	.short	0x0101
        /*03f2*/ 	.byte	0xff
	.zero		1


	//   ....[46]....
        /*03f4*/ 	.word	0x00002b80
        /*03f8*/ 	.word	0x000000ff
        /*03fc*/ 	.word	0x00000000
        /*0400*/ 	.short	0x010a
        /*0402*/ 	.byte	0x04
	.zero		1


	//   ....[47]....
        /*0404*/ 	.word	0x00002c10
        /*0408*/ 	.word	0x000000ff
        /*040c*/ 	.word	0x00000000
        /*0410*/ 	.short	0x010a
        /*0412*/ 	.byte	0x05
	.zero		1


	//   ....[48]....
        /*0414*/ 	.word	0x00002ca0
        /*0418*/ 	.word	0x000000ff
        /*041c*/ 	.word	0x00000000
        /*0420*/ 	.short	0x010a
        /*0422*/ 	.byte	0x05
	.zero		1


	//   ....[49]....
        /*0424*/ 	.word	0x00002d40
        /*0428*/ 	.word	0x00000000
        /*042c*/ 	.word	0x00000000
        /*0430*/ 	.short	0x010a
        /*0432*/ 	.byte	0xff
	.zero		1


	//   ....[50]....
        /*0434*/ 	.word	0x00002e60
        /*0438*/ 	.word	0x00000002
        /*043c*/ 	.word	0x000000f0
        /*0440*/ 	.short	0x010a
        /*0442*/ 	.byte	0xff
	.zero		1


	//   ....[51]....
        /*0444*/ 	.word	0x00002ec0
        /*0448*/ 	.word	0x00000004
        /*044c*/ 	.word	0x00000000
        /*0450*/ 	.short	0x0101
        /*0452*/ 	.byte	0xff
	.zero		1


	//   ....[52]....
        /*0454*/ 	.word	0x00002ee0
        /*0458*/ 	.word	0x000000ff
        /*045c*/ 	.word	0x000000a0
        /*0460*/ 	.short	0x010a
        /*0462*/ 	.byte	0x04
	.zero		1


	//   ....[53]....
        /*0464*/ 	.word	0x00003000
        /*0468*/ 	.word	0x00000002
        /*046c*/ 	.word	0x00000090
        /*0470*/ 	.short	0x010a
        /*0472*/ 	.byte	0xff
	.zero		1


	//   ....[54]....
        /*0474*/ 	.word	0x00003110
        /*0478*/ 	.word	0x00000002
        /*047c*/ 	.word	0x00000000
        /*0480*/ 	.short	0x0101
        /*0482*/ 	.byte	0xff
	.zero		1


	//   ....[55]....
        /*0484*/ 	.word	0x000031a0
        /*0488*/ 	.word	0x000000ff
        /*048c*/ 	.word	0x000000a0
        /*0490*/ 	.short	0x0106
        /*0492*/ 	.byte	0x04
	.zero		1


	//   ....[56]....
        /*0494*/ 	.word	0x000031c0
        /*0498*/ 	.word	0x000000ff
        /*049c*/ 	.word	0x000000a0
        /*04a0*/ 	.short	0x010a
        /*04a2*/ 	.byte	0x04
	.zero		1


	//   ....[57]....
        /*04a4*/ 	.word	0x00003250
        /*04a8*/ 	.word	0x000000ff
        /*04ac*/ 	.word	0x000000a0
        /*04b0*/ 	.short	0x0106
        /*04b2*/ 	.byte	0x07
	.zero		1


	//   ....[58]....
        /*04b4*/ 	.word	0x00003290
        /*04b8*/ 	.word	0x00000000
        /*04bc*/ 	.word	0x000000a0
        /*04c0*/ 	.short	0x010a
        /*04c2*/ 	.byte	0xff
	.zero		1


	//   ....[59]....
        /*04c4*/ 	.word	0x000034d0
        /*04c8*/ 	.word	0x000000ff
        /*04cc*/ 	.word	0x00000008
        /*04d0*/ 	.short	0x010a
        /*04d2*/ 	.byte	0x05
	.zero		1


	//   ....[60]....
        /*04d4*/ 	.word	0x000034f0
        /*04d8*/ 	.word	0x000000ff
        /*04dc*/ 	.word	0x00000008
        /*04e0*/ 	.short	0x010a
        /*04e2*/ 	.byte	0x05
	.zero		1


	//   ....[61]....
        /*04e4*/ 	.word	0x00003680
        /*04e8*/ 	.word	0x000000ff
        /*04ec*/ 	.word	0x00000008
        /*04f0*/ 	.short	0x010a
        /*04f2*/ 	.byte	0x05
	.zero		1


	//   ....[62]....
        /*04f4*/ 	.word	0x000036a0
        /*04f8*/ 	.word	0x000000ff
        /*04fc*/ 	.word	0x00000008
        /*0500*/ 	.short	0x010a
        /*0502*/ 	.byte	0x05
	.zero		1


	//   ....[63]....
        /*0504*/ 	.word	0x00003760
        /*0508*/ 	.word	0x000000ff
        /*050c*/ 	.word	0x00000000
        /*0510*/ 	.short	0x0101
        /*0512*/ 	.byte	0x04
	.zero		1


	//   ....[64]....
        /*0514*/ 	.word	0x00003b20
        /*0518*/ 	.word	0x00000000
        /*051c*/ 	.word	0x00000090
        /*0520*/ 	.short	0x010a
        /*0522*/ 	.byte	0xff
	.zero		1


	//   ....[65]....
        /*0524*/ 	.word	0x00003be0
        /*0528*/ 	.word	0x00000000
        /*052c*/ 	.word	0x00000000
        /*0530*/ 	.short	0x0101
        /*0532*/ 	.byte	0xff
	.zero		1


	//   ....[66]....
        /*0534*/ 	.word	0x00003ca0
        /*0538*/ 	.word	0x000000ff
        /*053c*/ 	.word	0x00000000
        /*0540*/ 	.short	0x010a
        /*0542*/ 	.byte	0x04
	.zero		1


	//   ....[67]....
        /*0544*/ 	.word	0x00003cb0
        /*0548*/ 	.word	0x000000ff
        /*054c*/ 	.word	0x000000d0
        /*0550*/ 	.short	0x010a
        /*0552*/ 	.byte	0x2e
	.zero		1


	//   ....[68]....
        /*0554*/ 	.word	0x00003d60
        /*0558*/ 	.word	0x000000ff
        /*055c*/ 	.word	0x00000000
        /*0560*/ 	.short	0x010a
        /*0562*/ 	.byte	0x07
	.zero		1


	//   ....[69]....
        /*0564*/ 	.word	0x00003e90
        /*0568*/ 	.word	0x000000ff
        /*056c*/ 	.word	0x00000000
        /*0570*/ 	.short	0x010a
        /*0572*/ 	.byte	0x04
	.zero		1


	//   ....[70]....
        /*0574*/ 	.word	0x000042d0
        /*0578*/ 	.word	0x000000ff
        /*057c*/ 	.word	0x00000000
        /*0580*/ 	.short	0x010a
        /*0582*/ 	.byte	0x04
	.zero		1


	//   ....[71]....
        /*0584*/ 	.word	0x00004360
        /*0588*/ 	.word	0x000000ff
        /*058c*/ 	.word	0x00000000
        /*0590*/ 	.short	0x010a
        /*0592*/ 	.byte	0x05
	.zero		1


	//   ....[72]....
        /*0594*/ 	.word	0x000043f0
        /*0598*/ 	.word	0x000000ff
        /*059c*/ 	.word	0x00000000
        /*05a0*/ 	.short	0x010a
        /*05a2*/ 	.byte	0x05
	.zero		1


	//   ....[73]....
        /*05a4*/ 	.word	0x00004490
        /*05a8*/ 	.word	0x00000000
        /*05ac*/ 	.word	0x00000000
        /*05b0*/ 	.short	0x010a
        /*05b2*/ 	.byte	0xff
	.zero		1


	//   ....[74]....
        /*05b4*/ 	.word	0x000044d0
        /*05b8*/ 	.word	0x00000000
        /*05bc*/ 	.word	0x00000000
        /*05c0*/ 	.short	0x010a
        /*05c2*/ 	.byte	0xff
	.zero		1


	//   ....[75]....
        /*05c4*/ 	.word	0x00004540
        /*05c8*/ 	.word	0x000000ff
        /*05cc*/ 	.word	0x00000000
        /*05d0*/ 	.short	0x0101
        /*05d2*/ 	.byte	0x04
	.zero		1


	//   ....[76]....
        /*05d4*/ 	.word	0x00004580
        /*05d8*/ 	.word	0x000000ff
        /*05dc*/ 	.word	0x00000110
        /*05e0*/ 	.short	0x010a
        /*05e2*/ 	.byte	0x29
	.zero		1


	//   ....[77]....
        /*05e4*/ 	.word	0x000045d0
        /*05e8*/ 	.word	0x000000ff
        /*05ec*/ 	.word	0x00000000
        /*05f0*/ 	.short	0x0101
        /*05f2*/ 	.byte	0x04
	.zero		1


	//   ....[78]....
        /*05f4*/ 	.word	0x00004a70
        /*05f8*/ 	.word	0x0000000c
        /*05fc*/ 	.word	0x00000090
        /*0600*/ 	.short	0x010a
        /*0602*/ 	.byte	0xff
	.zero		1


	//   ....[79]....
        /*0604*/ 	.word	0x00004be0
        /*0608*/ 	.word	0x00000000
        /*060c*/ 	.word	0x00000000
        /*0610*/ 	.short	0x0101
        /*0612*/ 	.byte	0xff
	.zero		1


	//   ....[80]....
        /*0614*/ 	.word	0x00005070
        /*0618*/ 	.word	0x000000ff
        /*061c*/ 	.word	0x00000088
        /*0620*/ 	.short	0x010a
        /*0622*/ 	.byte	0x15
	.zero		1


	//   ....[81]....
        /*0624*/ 	.word	0x000051f0
        /*0628*/ 	.word	0x000000ff
        /*062c*/ 	.word	0x00000060
        /*0630*/ 	.short	0x010a
        /*0632*/ 	.byte	0x15
	.zero		1


	//   ....[82]....
        /*0634*/ 	.word	0x00005370
        /*0638*/ 	.word	0x000000ff
        /*063c*/ 	.word	0x00000040
        /*0640*/ 	.short	0x010b
        /*0642*/ 	.byte	0x15
	.zero		1


	//   ....[83]....
        /*0644*/ 	.word	0x00005380
        /*0648*/ 	.word	0x000000ff
        /*064c*/ 	.word	0x00000000
        /*0650*/ 	.short	0x0101
        /*0652*/ 	.byte	0x06
	.zero		1


	//   ....[84]....
        /*0654*/ 	.word	0x00005390
        /*0658*/ 	.word	0x000000ff
        /*065c*/ 	.word	0x00000068
        /*0660*/ 	.short	0x010a
        /*0662*/ 	.byte	0x15
	.zero		1


	//   ....[85]....
        /*0664*/ 	.word	0x000054f0
        /*0668*/ 	.word	0x000000ff
        /*066c*/ 	.word	0x00000048
        /*0670*/ 	.short	0x010b
        /*0672*/ 	.byte	0x15
	.zero		1


	//   ....[86]....
        /*0674*/ 	.word	0x00005500
        /*0678*/ 	.word	0x000000ff
        /*067c*/ 	.word	0x00000000
        /*0680*/ 	.short	0x0101
        /*0682*/ 	.byte	0x06
	.zero		1


	//   ....[87]....
        /*0684*/ 	.word	0x00005510
        /*0688*/ 	.word	0x000000ff
        /*068c*/ 	.word	0x00000070
        /*0690*/ 	.short	0x010a
        /*0692*/ 	.byte	0x15
	.zero		1


	//   ....[88]....
        /*0694*/ 	.word	0x00005660
        /*0698*/ 	.word	0x000000ff
        /*069c*/ 	.word	0x00000050
        /*06a0*/ 	.short	0x010b
        /*06a2*/ 	.byte	0x15
	.zero		1


	//   ....[89]....
        /*06a4*/ 	.word	0x00005670
        /*06a8*/ 	.word	0x000000ff
        /*06ac*/ 	.word	0x00000000
        /*06b0*/ 	.short	0x0101
        /*06b2*/ 	.byte	0x06
	.zero		1


	//   ....[90]....
        /*06b4*/ 	.word	0x00005680
        /*06b8*/ 	.word	0x000000ff
        /*06bc*/ 	.word	0x00000078
        /*06c0*/ 	.short	0x010a
        /*06c2*/ 	.byte	0x15
	.zero		1


	//   ....[91]....
        /*06c4*/ 	.word	0x00005870
        /*06c8*/ 	.word	0x000000ff
        /*06cc*/ 	.word	0x00000058
        /*06d0*/ 	.short	0x010b
        /*06d2*/ 	.byte	0x15
	.zero		1


	//   ....[92]....
        /*06d4*/ 	.word	0x00005880
        /*06d8*/ 	.word	0x000000ff
        /*06dc*/ 	.word	0x00000000
        /*06e0*/ 	.short	0x0101
        /*06e2*/ 	.byte	0x25
	.zero		1


	//   ....[93]....
        /*06e4*/ 	.word	0x000058b0
        /*06e8*/ 	.word	0x000000ff
        /*06ec*/ 	.word	0x00000060
        /*06f0*/ 	.short	0x010a
        /*06f2*/ 	.byte	0x15
	.zero		1


	//   ....[94]....
        /*06f4*/ 	.word	0x000058d0
        /*06f8*/ 	.word	0x000000ff
        /*06fc*/ 	.word	0x00000068
        /*0700*/ 	.short	0x010a
        /*0702*/ 	.byte	0x15
	.zero		1


	//   ....[95]....
        /*0704*/ 	.word	0x000058f0
        /*0708*/ 	.word	0x000000ff
        /*070c*/ 	.word	0x00000070
        /*0710*/ 	.short	0x010a
        /*0712*/ 	.byte	0x15
	.zero		1


	//   ....[96]....
        /*0714*/ 	.word	0x00005930
        /*0718*/ 	.word	0x00000000
        /*071c*/ 	.word	0x00000078
        /*0720*/ 	.short	0x010a
        /*0722*/ 	.byte	0xff
	.zero		1


	//   ....[97]....
        /*0724*/ 	.word	0x00005c40
        /*0728*/ 	.word	0x00000003
        /*072c*/ 	.word	0x00000090
        /*0730*/ 	.short	0x010a
        /*0732*/ 	.byte	0xff
	.zero		1


	//   ....[98]....
        /*0734*/ 	.word	0x00005dc0
        /*0738*/ 	.word	0x00000000
        /*073c*/ 	.word	0x00000000
        /*0740*/ 	.short	0x0101
        /*0742*/ 	.byte	0xff
	.zero		1


	//   ....[99]....
        /*0744*/ 	.word	0x00006930
        /*0748*/ 	.word	0x000000ff
        /*074c*/ 	.word	0x00000040
        /*0750*/ 	.short	0x010a
        /*0752*/ 	.byte	0x2c
	.zero		1


	//   ....[100]....
        /*0754*/ 	.word	0x00006970
        /*0758*/ 	.word	0x00000063
        /*075c*/ 	.word	0x000000b0
        /*0760*/ 	.short	0x010a
        /*0762*/ 	.byte	0xff
	.zero		1


	//   ....[101]....
        /*0764*/ 	.word	0x00006a60
        /*0768*/ 	.word	0x000000ff
        /*076c*/ 	.word	0x00000040
        /*0770*/ 	.short	0x010a
        /*0772*/ 	.byte	0x2c
	.zero		1


	//   ....[102]....
        /*0774*/ 	.word	0x00006b50
        /*0778*/ 	.word	0x00000063
        /*077c*/ 	.word	0x000000b0
        /*0780*/ 	.short	0x010a
        /*0782*/ 	.byte	0xff
	.zero		1


	//   ....[103]....
        /*0784*/ 	.word	0x00007620
        /*0788*/ 	.word	0x00000000
        /*078c*/ 	.word	0x00000000
        /*0790*/ 	.short	0x0101
        /*0792*/ 	.byte	0xff
	.zero		1


	//   ....[104]....
        /*0794*/ 	.word	0x00007630
        /*0798*/ 	.word	0x00000003
        /*079c*/ 	.word	0x00000040
        /*07a0*/ 	.short	0x010a
        /*07a2*/ 	.byte	0xff
	.zero		1


	//   ....[105]....
        /*07a4*/ 	.word	0x00007710
        /*07a8*/ 	.word	0x00000003
        /*07ac*/ 	.word	0x00000040
        /*07b0*/ 	.short	0x010a
        /*07b2*/ 	.byte	0xff
	.zero		1


	//   ....[106]....
        /*07b4*/ 	.word	0x00008280
        /*07b8*/ 	.word	0x0000003d
        /*07bc*/ 	.word	0x00000000
        /*07c0*/ 	.short	0x0101
        /*07c2*/ 	.byte	0xff
	.zero		1


	//   ....[107]....
        /*07c4*/ 	.word	0x000082a0
        /*07c8*/ 	.word	0x0000003e
        /*07cc*/ 	.word	0x00000040
        /*07d0*/ 	.short	0x010a
        /*07d2*/ 	.byte	0xff
	.zero		1


	//   ....[108]....
        /*07d4*/ 	.word	0x00008370
        /*07d8*/ 	.word	0x0000003e
        /*07dc*/ 	.word	0x00000040
        /*07e0*/ 	.short	0x010a
        /*07e2*/ 	.byte	0xff
	.zero		1


	//   ....[109]....
        /*07e4*/ 	.word	0x00008ee0
        /*07e8*/ 	.word	0x0000003d
        /*07ec*/ 	.word	0x00000000
        /*07f0*/ 	.short	0x0101
        /*07f2*/ 	.byte	0xff
	.zero		1


	//   ....[110]....
        /*07f4*/ 	.word	0x00008f00
        /*07f8*/ 	.word	0x0000003e
        /*07fc*/ 	.word	0x00000040
        /*0800*/ 	.short	0x010a
        /*0802*/ 	.byte	0xff
	.zero		1


	//   ....[111]....
        /*0804*/ 	.word	0x00008fd0
        /*0808*/ 	.word	0x0000003e
        /*080c*/ 	.word	0x00000040
        /*0810*/ 	.short	0x010a
        /*0812*/ 	.byte	0xff
	.zero		1


	//   ....[112]....
        /*0814*/ 	.word	0x000092a0
        /*0818*/ 	.word	0x00000063
        /*081c*/ 	.word	0x00000000
        /*0820*/ 	.short	0x0101
        /*0822*/ 	.byte	0xff
	.zero		1


	//   ....[113]....
        /*0824*/ 	.word	0x00009b90
        /*0828*/ 	.word	0x00000002
        /*082c*/ 	.word	0x00000000
        /*0830*/ 	.short	0x0101
        /*0832*/ 	.byte	0xff
	.zero		1


	//   ....[114]....
        /*0834*/ 	.word	0x00009e20
        /*0838*/ 	.word	0x000000ff
        /*083c*/ 	.word	0x00000000
        /*0840*/ 	.short	0x0101
        /*0842*/ 	.byte	0x04
	.zero		1


	//   ....[115]....
        /*0844*/ 	.word	0x00009e40
        /*0848*/ 	.word	0x00000003
        /*084c*/ 	.word	0x00000100
        /*0850*/ 	.short	0x010a
        /*0852*/ 	.byte	0xff
	.zero		1


	//   ....[116]....
        /*0854*/ 	.word	0x00009ea0
        /*0858*/ 	.word	0x00000000
        /*085c*/ 	.word	0x00000020
        /*0860*/ 	.short	0x010a
        /*0862*/ 	.byte	0xff
	.zero		1


	//   ....[117]....
        /*0864*/ 	.word	0x00009f00
        /*0868*/ 	.word	0x00000000
        /*086c*/ 	.word	0x00000020
        /*0870*/ 	.short	0x010a
        /*0872*/ 	.byte	0xff
	.zero		1


	//   ....[118]....
        /*0874*/ 	.word	0x00009f50
        /*0878*/ 	.word	0x00000003
        /*087c*/ 	.word	0x00000090
        /*0880*/ 	.short	0x010a
        /*0882*/ 	.byte	0xff
	.zero		1


	//   ....[119]....
        /*0884*/ 	.word	0x00009fb0
        /*0888*/ 	.word	0x00000000
        /*088c*/ 	.word	0x00000000
        /*0890*/ 	.short	0x010a
        /*0892*/ 	.byte	0xff
	.zero		1


	//   ....[120]....
        /*0894*/ 	.word	0x0000a010
        /*0898*/ 	.word	0x00000000
        /*089c*/ 	.word	0x00000000
        /*08a0*/ 	.short	0x010a
        /*08a2*/ 	.byte	0xff
	.zero		1


	//   ....[121]....
        /*08a4*/ 	.word	0x0000a070
        /*08a8*/ 	.word	0x00000000
        /*08ac*/ 	.word	0x00000000
        /*08b0*/ 	.short	0x010a
        /*08b2*/ 	.byte	0xff
	.zero		1


	//   ....[122]....
        /*08b4*/ 	.word	0x0000a0c0
        /*08b8*/ 	.word	0x00000002
        /*08bc*/ 	.word	0x000000f0
        /*08c0*/ 	.short	0x010a
        /*08c2*/ 	.byte	0xff
	.zero		1


	//   ....[123]....
        /*08c4*/ 	.word	0x0000a120
        /*08c8*/ 	.word	0x00000002
        /*08cc*/ 	.word	0x000000a0
        /*08d0*/ 	.short	0x010a
        /*08d2*/ 	.byte	0xff
	.zero		1


	//   ....[124]....
        /*08d4*/ 	.word	0x0000a170
        /*08d8*/ 	.word	0x00000002
        /*08dc*/ 	.word	0x00000090
        /*08e0*/ 	.short	0x010a
        /*08e2*/ 	.byte	0xff
	.zero		1


	//   ....[125]....
        /*08e4*/ 	.word	0x0000a1d0
        /*08e8*/ 	.word	0x00000000
        /*08ec*/ 	.word	0x000000a0
        /*08f0*/ 	.short	0x010a
        /*08f2*/ 	.byte	0xff
	.zero		1


	//   ....[126]....
        /*08f4*/ 	.word	0x0000a230
        /*08f8*/ 	.word	0x00000000
        /*08fc*/ 	.word	0x00000008
        /*0900*/ 	.short	0x010a
        /*0902*/ 	.byte	0xff
	.zero		1


	//   ....[127]....
        /*0904*/ 	.word	0x0000a320
        /*0908*/ 	.word	0x00000000
        /*090c*/ 	.word	0x00000008
        /*0910*/ 	.short	0x010a
        /*0912*/ 	.byte	0xff
	.zero		1


	//   ....[128]....
        /*0914*/ 	.word	0x0000a370
        /*0918*/ 	.word	0x00000000
        /*091c*/ 	.word	0x00000090
        /*0920*/ 	.short	0x010a
        /*0922*/ 	.byte	0xff
	.zero		1


	//   ....[129]....
        /*0924*/ 	.word	0x0000a3d0
        /*0928*/ 	.word	0x00000000
        /*092c*/ 	.word	0x000000d0
        /*0930*/ 	.short	0x010a
        /*0932*/ 	.byte	0xff
	.zero		1


	//   ....[130]....
        /*0934*/ 	.word	0x0000a430
        /*0938*/ 	.word	0x00000000
        /*093c*/ 	.word	0x00000000
        /*0940*/ 	.short	0x010a
        /*0942*/ 	.byte	0xff
	.zero		1


	//   ....[131]....
        /*0944*/ 	.word	0x0000a490
        /*0948*/ 	.word	0x00000000
        /*094c*/ 	.word	0x00000000
        /*0950*/ 	.short	0x010a
        /*0952*/ 	.byte	0xff
	.zero		1


	//   ....[132]....
        /*0954*/ 	.word	0x0000a4f0
        /*0958*/ 	.word	0x00000000
        /*095c*/ 	.word	0x00000000
        /*0960*/ 	.short	0x010a
        /*0962*/ 	.byte	0xff
	.zero		1


	//   ....[133]....
        /*0964*/ 	.word	0x0000a550
        /*0968*/ 	.word	0x00000000
        /*096c*/ 	.word	0x00000000
        /*0970*/ 	.short	0x010a
        /*0972*/ 	.byte	0xff
	.zero		1


	//   ....[134]....
        /*0974*/ 	.word	0x0000a5b0
        /*0978*/ 	.word	0x00000000
        /*097c*/ 	.word	0x00000110
        /*0980*/ 	.short	0x010a
        /*0982*/ 	.byte	0xff
	.zero		1


	//   ....[135]....
        /*0984*/ 	.word	0x0000a600
        /*0988*/ 	.word	0x0000000c
        /*098c*/ 	.word	0x00000090
        /*0990*/ 	.short	0x010a
        /*0992*/ 	.byte	0xff
	.zero		1


	//   ....[136]....
        /*0994*/ 	.word	0x0000a660
        /*0998*/ 	.word	0x00000000
        /*099c*/ 	.word	0x00000088
        /*09a0*/ 	.short	0x010a
        /*09a2*/ 	.byte	0xff
	.zero		1


	//   ....[137]....
        /*09a4*/ 	.word	0x0000a6c0
        /*09a8*/ 	.word	0x00000000
        /*09ac*/ 	.word	0x00000060
        /*09b0*/ 	.short	0x010a
        /*09b2*/ 	.byte	0xff
	.zero		1


	//   ....[138]....
        /*09b4*/ 	.word	0x0000a720
        /*09b8*/ 	.word	0x00000000
        /*09bc*/ 	.word	0x00000068
        /*09c0*/ 	.short	0x010a
        /*09c2*/ 	.byte	0xff
	.zero		1


	//   ....[139]....
        /*09c4*/ 	.word	0x0000a780
        /*09c8*/ 	.word	0x00000000
        /*09cc*/ 	.word	0x00000070
        /*09d0*/ 	.short	0x010a
        /*09d2*/ 	.byte	0xff
	.zero		1


	//   ....[140]....
        /*09d4*/ 	.word	0x0000a7e0
        /*09d8*/ 	.word	0x00000000
        /*09dc*/ 	.word	0x00000078
        /*09e0*/ 	.short	0x010a
        /*09e2*/ 	.byte	0xff
	.zero		1


	//   ....[141]....
        /*09e4*/ 	.word	0x0000a840
        /*09e8*/ 	.word	0x00000000
        /*09ec*/ 	.word	0x00000060
        /*09f0*/ 	.short	0x010a
        /*09f2*/ 	.byte	0xff
	.zero		1


	//   ....[142]....
        /*09f4*/ 	.word	0x0000a8a0
        /*09f8*/ 	.word	0x00000000
        /*09fc*/ 	.word	0x00000068
        /*0a00*/ 	.short	0x010a
        /*0a02*/ 	.byte	0xff
	.zero		1


	//   ....[143]....
        /*0a04*/ 	.word	0x0000a900
        /*0a08*/ 	.word	0x00000000
        /*0a0c*/ 	.word	0x00000070
        /*0a10*/ 	.short	0x010a
        /*0a12*/ 	.byte	0xff
	.zero		1


	//   ....[144]....
        /*0a14*/ 	.word	0x0000a950
        /*0a18*/ 	.word	0x00000003
        /*0a1c*/ 	.word	0x00000090
        /*0a20*/ 	.short	0x010a
        /*0a22*/ 	.byte	0xff
	.zero		1


	//   ....[145]....
        /*0a24*/ 	.word	0x0000a9b0
        /*0a28*/ 	.word	0x00000002
        /*0a2c*/ 	.word	0x00000040
        /*0a30*/ 	.short	0x010a
        /*0a32*/ 	.byte	0xff
	.zero		1


	//   ....[146]....
        /*0a34*/ 	.word	0x0000aa00
        /*0a38*/ 	.word	0x00000063
        /*0a3c*/ 	.word	0x000000b0
        /*0a40*/ 	.short	0x010a
        /*0a42*/ 	.byte	0xff
	.zero		1


	//   ....[147]....
        /*0a44*/ 	.word	0x0000aa50
        /*0a48*/ 	.word	0x00000003
        /*0a4c*/ 	.word	0x00000040
        /*0a50*/ 	.short	0x010a
        /*0a52*/ 	.byte	0xff
	.zero		1


	//   ....[148]....
        /*0a54*/ 	.word	0x0000aaa0
        /*0a58*/ 	.word	0x0000003e
        /*0a5c*/ 	.word	0x00000040
        /*0a60*/ 	.short	0x010a
        /*0a62*/ 	.byte	0xff
	.zero		1


	//   ....[149]....
        /*0a64*/ 	.word	0x0000aaf0
        /*0a68*/ 	.word	0x0000003e
        /*0a6c*/ 	.word	0x00000040
        /*0a70*/ 	.short	0x010a
        /*0a72*/ 	.byte	0xff
	.zero		1


	//----- nvinfo : EIATTR_NUM_MBARRIERS
	.align		4
.L_47:
        /*0a74*/ 	.byte	0x03, 0x38
        /*0a76*/ 	.short	0x0023


	//----- nvinfo : EIATTR_EXIT_INSTR_OFFSETS
	.align		4
        /*0a78*/ 	.byte	0x04, 0x1c
        /*0a7a*/ 	.short	(.L_49 - .L_48)


	//   ....[0]....
.L_48:
        /*0a7c*/ 	.word	0x00002d70


	//   ....[1]....
        /*0a80*/ 	.word	0x00003260


	//   ....[2]....
        /*0a84*/ 	.word	0x000032c0


	//   ....[3]....
        /*0a88*/ 	.word	0x00004800


	//   ....[4]....
        /*0a8c*/ 	.word	0x00005960


	//   ....[5]....
        /*0a90*/ 	.word	0x000059a0


	//   ....[6]....
        /*0a94*/ 	.word	0x00009d10


	//   ....[7]....
        /*0a98*/ 	.word	0x00009d90


	//   ....[8]....
        /*0a9c*/ 	.word	0x00009dc0


	//   ....[9]....
        /*0aa0*/ 	.word	0x00009e30


	//----- nvinfo : EIATTR_MAX_THREADS
	.align		4
.L_49:
        /*0aa4*/ 	.byte	0x04, 0x05
        /*0aa6*/ 	.short	(.L_51 - .L_50)
.L_50:
        /*0aa8*/ 	.word	0x00000100
        /*0aac*/ 	.word	0x00000001
        /*0ab0*/ 	.word	0x00000001


	//----- nvinfo : EIATTR_CRS_STACK_SIZE
	.align		4
.L_51:
        /*0ab4*/ 	.byte	0x04, 0x1e
        /*0ab6*/ 	.short	(.L_53 - .L_52)
.L_52:
        /*0ab8*/ 	.word	0x00000000


	//----- nvinfo : EIATTR_CBANK_PARAM_SIZE
	.align		4
.L_53:
        /*0abc*/ 	.byte	0x03, 0x19
        /*0abe*/ 	.short	0x0800


	//----- nvinfo : EIATTR_PARAM_CBANK
	.align		4
        /*0ac0*/ 	.byte	0x04, 0x0a
        /*0ac2*/ 	.short	(.L_55 - .L_54)
	.align		4
.L_54:
        /*0ac4*/ 	.word	index@(.nv.constant0._ZN7cutlass13device_kernelINS_4gemm6kernel13GemmUniversalIN4cute5tupleIJiiiiEEENS1_10collective13CollectiveMmaINS1_35MainloopSm100TmaUmmaWarpSpecializedILi4ELi2ELi4ENS5_IJNS4_1CILi2EEESB_NSA_ILi1EEEEEEEENS5_IJNSA_ILi256EEENSA_ILi128EEESG_EEENS_6half_tENS5_IJlSC_lEEESI_SJ_NS4_8TiledMMAINS4_8MMA_AtomIJNS4_26SM100_MMA_F16BF16_2x1SM_SSISI_SI_fLi256ELi128ELNS4_4UMMA5MajorE0ELSO_0ELNSN_7ScaleInE0ELSP_0EEEEEENS4_6LayoutINS5_IJSC_SC_SC_EEENS5_IJNSA_ILi0EEESU_SU_EEEEENS5_IJNS4_10UnderscoreESX_SX_EEEEENS4_28SM100_TMA_2SM_LOAD_MULTICASTENS4_14ComposedLayoutINS4_7SwizzleILi3ELi4ELi3EEENS4_18smem_ptr_flag_bitsILi16EEENSS_INS5_IJNSA_ILi8EEENSA_ILi64EEEEEENS5_IJS17_SC_EEEEEEEvNS4_8identityENS4_18SM100_TMA_2SM_LOADES1B_vS1C_EENS_8epilogue10collective18CollectiveEpilogueINS1F_23Sm100TmaWarpSpecializedILi4ELi2ELi32ELb1ELb0EEEJNS5_IJSG_SG_SG_EEENS5_IJNSS_ISG_SC_EENSS_INSA_ILi32EEESC_EEEEESI_SJ_SI_SJ_NS1F_6fusion15FusionCallbacksIS1J_NS1P_17LinearCombinationISI_fSI_fLNS_15FloatRoundStyleE2EEES1K_S1O_JEEENS4_5SM1004TMEM4LOAD26SM100_TMEM_LOAD_32dp32b32xENS4_13SM90_TMA_LOADENS11_INS12_ILi2ELi4ELi3EEES15_NSS_INS5_IJS16_S1M_EEENS5_IJS1M_SC_EEEEEEENS4_39AutoVectorizingCopyWithAssumedAlignmentILi128EEENS4_14SM90_TMA_STOREES24_S26_S26_EEEvvEEEEvNT_6ParamsE)
        /*0ac8*/ 	.short	0x0380
        /*0aca*/ 	.short	0x0800


	//----- nvinfo : EIATTR_SW_WAR
	.align		4
.L_55:
        /*0acc*/ 	.byte	0x04, 0x36
        /*0ace*/ 	.short	(.L_57 - .L_56)
.L_56:
        /*0ad0*/ 	.word	0x00000008
.L_57:


//--------------------- .nv.callgraph             --------------------------
	.section	.nv.callgraph,"",@"SHT_CUDA_CALLGRAPH"
	.align	4
	.sectionentsize	8
	.align		4
        /*0000*/ 	.word	0x00000000
	.align		4
        /*0004*/ 	.word	0xffffffff
	.align		4
        /*0008*/ 	.word	index@(_ZN7cutlass13device_kernelINS_4gemm6kernel13GemmUniversalIN4cute5tupleIJiiiiEEENS1_10collective13CollectiveMmaINS1_35MainloopSm100TmaUmmaWarpSpecializedILi4ELi2ELi4ENS5_IJNS4_1CILi2EEESB_NSA_ILi1EEEEEEEENS5_IJNSA_ILi256EEENSA_ILi128EEESG_EEENS_6half_tENS5_IJlSC_lEEESI_SJ_NS4_8TiledMMAINS4_8MMA_AtomIJNS4_26SM100_MMA_F16BF16_2x1SM_SSISI_SI_fLi256ELi128ELNS4_4UMMA5MajorE0ELSO_0ELNSN_7ScaleInE0ELSP_0EEEEEENS4_6LayoutINS5_IJSC_SC_SC_EEENS5_IJNSA_ILi0EEESU_SU_EEEEENS5_IJNS4_10UnderscoreESX_SX_EEEEENS4_28SM100_TMA_2SM_LOAD_MULTICASTENS4_14ComposedLayoutINS4_7SwizzleILi3ELi4ELi3EEENS4_18smem_ptr_flag_bitsILi16EEENSS_INS5_IJNSA_ILi8EEENSA_ILi64EEEEEENS5_IJS17_SC_EEEEEEEvNS4_8identityENS4_18SM100_TMA_2SM_LOADES1B_vS1C_EENS_8epilogue10collective18CollectiveEpilogueINS1F_23Sm100TmaWarpSpecializedILi4ELi2ELi32ELb1ELb0EEEJNS5_IJSG_SG_SG_EEENS5_IJNSS_ISG_SC_EENSS_INSA_ILi32EEESC_EEEEESI_SJ_SI_SJ_NS1F_6fusion15FusionCallbacksIS1J_NS1P_17LinearCombinationISI_fSI_fLNS_15FloatRoundStyleE2EEES1K_S1O_JEEENS4_5SM1004TMEM4LOAD26SM100_TMEM_LOAD_32dp32b32xENS4_13SM90_TMA_LOADENS11_INS12_ILi2ELi4ELi3EEES15_NSS_INS5_IJS16_S1M_EEENS5_IJS1M_SC_EEEEEEENS4_39AutoVectorizingCopyWithAssumedAlignmentILi128EEENS4_14SM90_TMA_STOREES24_S26_S26_EEEvvEEEEvNT_6ParamsE)
	.align		4
        /*000c*/ 	.word	index@(__assertfail)
	.align		4
        /*0010*/ 	.word	0x00000000
	.align		4
        /*0014*/ 	.word	0xfffffffe
	.align		4
        /*0018*/ 	.word	0x00000000
	.align		4
        /*001c*/ 	.word	0xfffffffd
	.align		4
        /*0020*/ 	.word	0x00000000
	.align		4
        /*0024*/ 	.word	0xfffffffc


//--------------------- .nv.constant4             --------------------------
	.section	.nv.constant4,"a",@progbits
	.align	8
	.align		8
.nv.constant4:
        /*0000*/ 	.dword	__assertfail
	.align		8
        /*0008*/ 	.dword	__unnamed_1
	.align		8
        /*0010*/ 	.dword	__unnamed_2
	.align		8
        /*0018*/ 	.dword	_ZN39_INTERNAL_39f9ab03_4_k_cu_ccfc4256_69504cuda3std3__45__cpo5beginE
	.align		8
        /*0020*/ 	.dword	_ZN39_INTERNAL_39f9ab03_4_k_cu_ccfc4256_69504cuda3std3__45__cpo3endE
	.align		8
        /*0028*/ 	.dword	_ZN39_INTERNAL_39f9ab03_4_k_cu_ccfc4256_69504cuda3std3__45__cpo6cbeginE
	.align		8
        /*0030*/ 	.dword	_ZN39_INTERNAL_39f9ab03_4_k_cu_ccfc4256_69504cuda3std3__45__cpo4cendE
	.align		8
        /*0038*/ 	.dword	_ZN39_INTERNAL_39f9ab03_4_k_cu_ccfc4256_69504cuda3std3__441_GLOBAL__N__39f9ab03_4_k_cu_ccfc4256_69506ignoreE
	.align		8
        /*0040*/ 	.dword	_ZN39_INTERNAL_39f9ab03_4_k_cu_ccfc4256_69504cuda3std3__419piecewise_constructE
	.align		8
        /*0048*/ 	.dword	_ZN39_INTERNAL_39f9ab03_4_k_cu_ccfc4256_69504cuda3std3__48in_placeE
	.align		8
        /*0050*/ 	.dword	_ZN39_INTERNAL_39f9ab03_4_k_cu_ccfc4256_69504cuda3std6ranges3__45__cpo4swapE
	.align		8
        /*0058*/ 	.dword	_ZN39_INTERNAL_39f9ab03_4_k_cu_ccfc4256_69504cuda3std6ranges3__45__cpo9iter_moveE
	.align		8
        /*0060*/ 	.dword	_ZN39_INTERNAL_39f9ab03_4_k_cu_ccfc4256_69504cute7productE
	.align		8
        /*0068*/ 	.dword	_ZN39_INTERNAL_39f9ab03_4_k_cu_ccfc4256_69504cute1_E
	.align		8
        /*0070*/ 	.dword	$str$25
	.align		8
        /*0078*/ 	.dword	$str$26
	.align		8
        /*0080*/ 	.dword	$str$27
	.align		8
        /*0088*/ 	.dword	$str$28


//--------------------- .text._ZN7cutlass13device_kernelINS_4gemm6kernel13GemmUniversalIN4cute5tupleIJiiiiEEENS1_10collective13CollectiveMmaINS1_35MainloopSm100TmaUmmaWarpSpecializedILi4ELi2ELi4ENS5_IJNS4_1CILi2EEESB_NSA_ILi1EEEEEEEENS5_IJNSA_ILi256EEENSA_ILi128EEESG_EEENS_6half_tENS5_IJlSC_lEEESI_SJ_NS4_8TiledMMAINS4_8MMA_AtomIJNS4_26SM100_MMA_F16BF16_2x1SM_SSISI_SI_fLi256ELi128ELNS4_4UMMA5MajorE0ELSO_0ELNSN_7ScaleInE0ELSP_0EEEEEENS4_6LayoutINS5_IJSC_SC_SC_EEENS5_IJNSA_ILi0EEESU_SU_EEEEENS5_IJNS4_10UnderscoreESX_SX_EEEEENS4_28SM100_TMA_2SM_LOAD_MULTICASTENS4_14ComposedLayoutINS4_7SwizzleILi3ELi4ELi3EEENS4_18smem_ptr_flag_bitsILi16EEENSS_INS5_IJNSA_ILi8EEENSA_ILi64EEEEEENS5_IJS17_SC_EEEEEEEvNS4_8identityENS4_18SM100_TMA_2SM_LOADES1B_vS1C_EENS_8epilogue10collective18CollectiveEpilogueINS1F_23Sm100TmaWarpSpecializedILi4ELi2ELi32ELb1ELb0EEEJNS5_IJSG_SG_SG_EEENS5_IJNSS_ISG_SC_EENSS_INSA_ILi32EEESC_EEEEESI_SJ_SI_SJ_NS1F_6fusion15FusionCallbacksIS1J_NS1P_17LinearCombinationISI_fSI_fLNS_15FloatRoundStyleE2EEES1K_S1O_JEEENS4_5SM1004TMEM4LOAD26SM100_TMEM_LOAD_32dp32b32xENS4_13SM90_TMA_LOADENS11_INS12_ILi2ELi4ELi3EEES15_NSS_INS5_IJS16_S1M_EEENS5_IJS1M_SC_EEEEEEENS4_39AutoVectorizingCopyWithAssumedAlignmentILi128EEENS4_14SM90_TMA_STOREES24_S26_S26_EEEvvEEEEvNT_6ParamsE --------------------------
	.section	.text._ZN7cutlass13device_kernelINS_4gemm6kernel13GemmUniversalIN4cute5tupleIJiiiiEEENS1_10collective13CollectiveMmaINS1_35MainloopSm100TmaUmmaWarpSpecializedILi4ELi2ELi4ENS5_IJNS4_1CILi2EEESB_NSA_ILi1EEEEEEEENS5_IJNSA_ILi256EEENSA_ILi128EEESG_EEENS_6half_tENS5_IJlSC_lEEESI_SJ_NS4_8TiledMMAINS4_8MMA_AtomIJNS4_26SM100_MMA_F16BF16_2x1SM_SSISI_SI_fLi256ELi128ELNS4_4UMMA5MajorE0ELSO_0ELNSN_7ScaleInE0ELSP_0EEEEEENS4_6LayoutINS5_IJSC_SC_SC_EEENS5_IJNSA_ILi0EEESU_SU_EEEEENS5_IJNS4_10UnderscoreESX_SX_EEEEENS4_28SM100_TMA_2SM_LOAD_MULTICASTENS4_14ComposedLayoutINS4_7SwizzleILi3ELi4ELi3EEENS4_18smem_ptr_flag_bitsILi16EEENSS_INS5_IJNSA_ILi8EEENSA_ILi64EEEEEENS5_IJS17_SC_EEEEEEEvNS4_8identityENS4_18SM100_TMA_2SM_LOADES1B_vS1C_EENS_8epilogue10collective18CollectiveEpilogueINS1F_23Sm100TmaWarpSpecializedILi4ELi2ELi32ELb1ELb0EEEJNS5_IJSG_SG_SG_EEENS5_IJNSS_ISG_SC_EENSS_INSA_ILi32EEESC_EEEEESI_SJ_SI_SJ_NS1F_6fusion15FusionCallbacksIS1J_NS1P_17LinearCombinationISI_fSI_fLNS_15FloatRoundStyleE2EEES1K_S1O_JEEENS4_5SM1004TMEM4LOAD26SM100_TMEM_LOAD_32dp32b32xENS4_13SM90_TMA_LOADENS11_INS12_ILi2ELi4ELi3EEES15_NSS_INS5_IJS16_S1M_EEENS5_IJS1M_SC_EEEEEEENS4_39AutoVectorizingCopyWithAssumedAlignmentILi128EEENS4_14SM90_TMA_STOREES24_S26_S26_EEEvvEEEEvNT_6ParamsE,"ax",@progbits
	.align	128
.text._ZN7cutlass13device_kernelINS_4gemm6kernel13GemmUniversalIN4cute5tupleIJiiiiEEENS1_10collective13CollectiveMmaINS1_35MainloopSm100TmaUmmaWarpSpecializedILi4ELi2ELi4ENS5_IJNS4_1CILi2EEESB_NSA_ILi1EEEEEEEENS5_IJNSA_ILi256EEENSA_ILi128EEESG_EEENS_6half_tENS5_IJlSC_lEEESI_SJ_NS4_8TiledMMAINS4_8MMA_AtomIJNS4_26SM100_MMA_F16BF16_2x1SM_SSISI_SI_fLi256ELi128ELNS4_4UMMA5MajorE0ELSO_0ELNSN_7ScaleInE0ELSP_0EEEEEENS4_6LayoutINS5_IJSC_SC_SC_EEENS5_IJNSA_ILi0EEESU_SU_EEEEENS5_IJNS4_10UnderscoreESX_SX_EEEEENS4_28SM100_TMA_2SM_LOAD_MULTICASTENS4_14ComposedLayoutINS4_7SwizzleILi3ELi4ELi3EEENS4_18smem_ptr_flag_bitsILi16EEENSS_INS5_IJNSA_ILi8EEENSA_ILi64EEEEEENS5_IJS17_SC_EEEEEEEvNS4_8identityENS4_18SM100_TMA_2SM_LOADES1B_vS1C_EENS_8epilogue10collective18CollectiveEpilogueINS1F_23Sm100TmaWarpSpecializedILi4ELi2ELi32ELb1ELb0EEEJNS5_IJSG_SG_SG_EEENS5_IJNSS_ISG_SC_EENSS_INSA_ILi32EEESC_EEEEESI_SJ_SI_SJ_NS1F_6fusion15FusionCallbacksIS1J_NS1P_17LinearCombinationISI_fSI_fLNS_15FloatRoundStyleE2EEES1K_S1O_JEEENS4_5SM1004TMEM4LOAD26SM100_TMEM_LOAD_32dp32b32xENS4_13SM90_TMA_LOADENS11_INS12_ILi2ELi4ELi3EEES15_NSS_INS5_IJS16_S1M_EEENS5_IJS1M_SC_EEEEEEENS4_39AutoVectorizingCopyWithAssumedAlignmentILi128EEENS4_14SM90_TMA_STOREES24_S26_S26_EEEvvEEEEvNT_6ParamsE:
        .type           _ZN7cutlass13device_kernelINS_4gemm6kernel13GemmUniversalIN4cute5tupleIJiiiiEEENS1_10collective13CollectiveMmaINS1_35MainloopSm100TmaUmmaWarpSpecializedILi4ELi2ELi4ENS5_IJNS4_1CILi2EEESB_NSA_ILi1EEEEEEEENS5_IJNSA_ILi256EEENSA_ILi128EEESG_EEENS_6half_tENS5_IJlSC_lEEESI_SJ_NS4_8TiledMMAINS4_8MMA_AtomIJNS4_26SM100_MMA_F16BF16_2x1SM_SSISI_SI_fLi256ELi128ELNS4_4UMMA5MajorE0ELSO_0ELNSN_7ScaleInE0ELSP_0EEEEEENS4_6LayoutINS5_IJSC_SC_SC_EEENS5_IJNSA_ILi0EEESU_SU_EEEEENS5_IJNS4_10UnderscoreESX_SX_EEEEENS4_28SM100_TMA_2SM_LOAD_MULTICASTENS4_14ComposedLayoutINS4_7SwizzleILi3ELi4ELi3EEENS4_18smem_ptr_flag_bitsILi16EEENSS_INS5_IJNSA_ILi8EEENSA_ILi64EEEEEENS5_IJS17_SC_EEEEEEEvNS4_8identityENS4_18SM100_TMA_2SM_LOADES1B_vS1C_EENS_8epilogue10collective18CollectiveEpilogueINS1F_23Sm100TmaWarpSpecializedILi4ELi2ELi32ELb1ELb0EEEJNS5_IJSG_SG_SG_EEENS5_IJNSS_ISG_SC_EENSS_INSA_ILi32EEESC_EEEEESI_SJ_SI_SJ_NS1F_6fusion15FusionCallbacksIS1J_NS1P_17LinearCombinationISI_fSI_fLNS_15FloatRoundStyleE2EEES1K_S1O_JEEENS4_5SM1004TMEM4LOAD26SM100_TMEM_LOAD_32dp32b32xENS4_13SM90_TMA_LOADENS11_INS12_ILi2ELi4ELi3EEES15_NSS_INS5_IJS16_S1M_EEENS5_IJS1M_SC_EEEEEEENS4_39AutoVectorizingCopyWithAssumedAlignmentILi128EEENS4_14SM90_TMA_STOREES24_S26_S26_EEEvvEEEEvNT_6ParamsE,@function
        .size           _ZN7cutlass13device_kernelINS_4gemm6kernel13GemmUniversalIN4cute5tupleIJiiiiEEENS1_10collective13CollectiveMmaINS1_35MainloopSm100TmaUmmaWarpSpecializedILi4ELi2ELi4ENS5_IJNS4_1CILi2EEESB_NSA_ILi1EEEEEEEENS5_IJNSA_ILi256EEENSA_ILi128EEESG_EEENS_6half_tENS5_IJlSC_lEEESI_SJ_NS4_8TiledMMAINS4_8MMA_AtomIJNS4_26SM100_MMA_F16BF16_2x1SM_SSISI_SI_fLi256ELi128ELNS4_4UMMA5MajorE0ELSO_0ELNSN_7ScaleInE0ELSP_0EEEEEENS4_6LayoutINS5_IJSC_SC_SC_EEENS5_IJNSA_ILi0EEESU_SU_EEEEENS5_IJNS4_10UnderscoreESX_SX_EEEEENS4_28SM100_TMA_2SM_LOAD_MULTICASTENS4_14ComposedLayoutINS4_7SwizzleILi3ELi4ELi3EEENS4_18smem_ptr_flag_bitsILi16EEENSS_INS5_IJNSA_ILi8EEENSA_ILi64EEEEEENS5_IJS17_SC_EEEEEEEvNS4_8identityENS4_18SM100_TMA_2SM_LOADES1B_vS1C_EENS_8epilogue10collective18CollectiveEpilogueINS1F_23Sm100TmaWarpSpecializedILi4ELi2ELi32ELb1ELb0EEEJNS5_IJSG_SG_SG_EEENS5_IJNSS_ISG_SC_EENSS_INSA_ILi32EEESC_EEEEESI_SJ_SI_SJ_NS1F_6fusion15FusionCallbacksIS1J_NS1P_17LinearCombinationISI_fSI_fLNS_15FloatRoundStyleE2EEES1K_S1O_JEEENS4_5SM1004TMEM4LOAD26SM100_TMEM_LOAD_32dp32b32xENS4_13SM90_TMA_LOADENS11_INS12_ILi2ELi4ELi3EEES15_NSS_INS5_IJS16_S1M_EEENS5_IJS1M_SC_EEEEEEENS4_39AutoVectorizingCopyWithAssumedAlignmentILi128EEENS4_14SM90_TMA_STOREES24_S26_S26_EEEvvEEEEvNT_6ParamsE,(.L_x_201 - _ZN7cutlass13device_kernelINS_4gemm6kernel13GemmUniversalIN4cute5tupleIJiiiiEEENS1_10collective13CollectiveMmaINS1_35MainloopSm100TmaUmmaWarpSpecializedILi4ELi2ELi4ENS5_IJNS4_1CILi2EEESB_NSA_ILi1EEEEEEEENS5_IJNSA_ILi256EEENSA_ILi128EEESG_EEENS_6half_tENS5_IJlSC_lEEESI_SJ_NS4_8TiledMMAINS4_8MMA_AtomIJNS4_26SM100_MMA_F16BF16_2x1SM_SSISI_SI_fLi256ELi128ELNS4_4UMMA5MajorE0ELSO_0ELNSN_7ScaleInE0ELSP_0EEEEEENS4_6LayoutINS5_IJSC_SC_SC_EEENS5_IJNSA_ILi0EEESU_SU_EEEEENS5_IJNS4_10UnderscoreESX_SX_EEEEENS4_28SM100_TMA_2SM_LOAD_MULTICASTENS4_14ComposedLayoutINS4_7SwizzleILi3ELi4ELi3EEENS4_18smem_ptr_flag_bitsILi16EEENSS_INS5_IJNSA_ILi8EEENSA_ILi64EEEEEENS5_IJS17_SC_EEEEEEEvNS4_8identityENS4_18SM100_TMA_2SM_LOADES1B_vS1C_EENS_8epilogue10collective18CollectiveEpilogueINS1F_23Sm100TmaWarpSpecializedILi4ELi2ELi32ELb1ELb0EEEJNS5_IJSG_SG_SG_EEENS5_IJNSS_ISG_SC_EENSS_INSA_ILi32EEESC_EEEEESI_SJ_SI_SJ_NS1F_6fusion15FusionCallbacksIS1J_NS1P_17LinearCombinationISI_fSI_fLNS_15FloatRoundStyleE2EEES1K_S1O_JEEENS4_5SM1004TMEM4LOAD26SM100_TMEM_LOAD_32dp32b32xENS4_13SM90_TMA_LOADENS11_INS12_ILi2ELi4ELi3EEES15_NSS_INS5_IJS16_S1M_EEENS5_IJS1M_SC_EEEEEEENS4_39AutoVectorizingCopyWithAssumedAlignmentILi128EEENS4_14SM90_TMA_STOREES24_S26_S26_EEEvvEEEEvNT_6ParamsE)
        .other          _ZN7cutlass13device_kernelINS_4gemm6kernel13GemmUniversalIN4cute5tupleIJiiiiEEENS1_10collective13CollectiveMmaINS1_35MainloopSm100TmaUmmaWarpSpecializedILi4ELi2ELi4ENS5_IJNS4_1CILi2EEESB_NSA_ILi1EEEEEEEENS5_IJNSA_ILi256EEENSA_ILi128EEESG_EEENS_6half_tENS5_IJlSC_lEEESI_SJ_NS4_8TiledMMAINS4_8MMA_AtomIJNS4_26SM100_MMA_F16BF16_2x1SM_SSISI_SI_fLi256ELi128ELNS4_4UMMA5MajorE0ELSO_0ELNSN_7ScaleInE0ELSP_0EEEEEENS4_6LayoutINS5_IJSC_SC_SC_EEENS5_IJNSA_ILi0EEESU_SU_EEEEENS5_IJNS4_10UnderscoreESX_SX_EEEEENS4_28SM100_TMA_2SM_LOAD_MULTICASTENS4_14ComposedLayoutINS4_7SwizzleILi3ELi4ELi3EEENS4_18smem_ptr_flag_bitsILi16EEENSS_INS5_IJNSA_ILi8EEENSA_ILi64EEEEEENS5_IJS17_SC_EEEEEEEvNS4_8identityENS4_18SM100_TMA_2SM_LOADES1B_vS1C_EENS_8epilogue10collective18CollectiveEpilogueINS1F_23Sm100TmaWarpSpecializedILi4ELi2ELi32ELb1ELb0EEEJNS5_IJSG_SG_SG_EEENS5_IJNSS_ISG_SC_EENSS_INSA_ILi32EEESC_EEEEESI_SJ_SI_SJ_NS1F_6fusion15FusionCallbacksIS1J_NS1P_17LinearCombinationISI_fSI_fLNS_15FloatRoundStyleE2EEES1K_S1O_JEEENS4_5SM1004TMEM4LOAD26SM100_TMEM_LOAD_32dp32b32xENS4_13SM90_TMA_LOADENS11_INS12_ILi2ELi4ELi3EEES15_NSS_INS5_IJS16_S1M_EEENS5_IJS1M_SC_EEEEEEENS4_39AutoVectorizingCopyWithAssumedAlignmentILi128EEENS4_14SM90_TMA_STOREES24_S26_S26_EEEvvEEEEvNT_6ParamsE,@"STO_CUDA_ENTRY STV_DEFAULT"
_ZN7cutlass13device_kernelINS_4gemm6kernel13GemmUniversalIN4cute5tupleIJiiiiEEENS1_10collective13CollectiveMmaINS1_35MainloopSm100TmaUmmaWarpSpecializedILi4ELi2ELi4ENS5_IJNS4_1CILi2EEESB_NSA_ILi1EEEEEEEENS5_IJNSA_ILi256EEENSA_ILi128EEESG_EEENS_6half_tENS5_IJlSC_lEEESI_SJ_NS4_8TiledMMAINS4_8MMA_AtomIJNS4_26SM100_MMA_F16BF16_2x1SM_SSISI_SI_fLi256ELi128ELNS4_4UMMA5MajorE0ELSO_0ELNSN_7ScaleInE0ELSP_0EEEEEENS4_6LayoutINS5_IJSC_SC_SC_EEENS5_IJNSA_ILi0EEESU_SU_EEEEENS5_IJNS4_10UnderscoreESX_SX_EEEEENS4_28SM100_TMA_2SM_LOAD_MULTICASTENS4_14ComposedLayoutINS4_7SwizzleILi3ELi4ELi3EEENS4_18smem_ptr_flag_bitsILi16EEENSS_INS5_IJNSA_ILi8EEENSA_ILi64EEEEEENS5_IJS17_SC_EEEEEEEvNS4_8identityENS4_18SM100_TMA_2SM_LOADES1B_vS1C_EENS_8epilogue10collective18CollectiveEpilogueINS1F_23Sm100TmaWarpSpecializedILi4ELi2ELi32ELb1ELb0EEEJNS5_IJSG_SG_SG_EEENS5_IJNSS_ISG_SC_EENSS_INSA_ILi32EEESC_EEEEESI_SJ_SI_SJ_NS1F_6fusion15FusionCallbacksIS1J_NS1P_17LinearCombinationISI_fSI_fLNS_15FloatRoundStyleE2EEES1K_S1O_JEEENS4_5SM1004TMEM4LOAD26SM100_TMEM_LOAD_32dp32b32xENS4_13SM90_TMA_LOADENS11_INS12_ILi2ELi4ELi3EEES15_NSS_INS5_IJS16_S1M_EEENS5_IJS1M_SC_EEEEEEENS4_39AutoVectorizingCopyWithAssumedAlignmentILi128EEENS4_14SM90_TMA_STOREES24_S26_S26_EEEvvEEEEvNT_6ParamsE:
[----:B------:R-:W1:Y:S01]  /*0000*/  LDC R1, c[0x0][0x37c] ;  /* 0x0000df00ff017b82 */ /* 0x000e620000000800 */
[----:B------:R-:W2:Y:S01]  /*0010*/  S2R R94, SR_TID.X ;  /* 0x00000000005e7919 */ /* 0x000ea20000002100 */
[----:B------:R-:W3:Y:S06]  /*0020*/  LDCU.64 UR8, c[0x0][0x890] ;  /* 0x00011200ff0877ac */ /* 0x000eec0008000a00 */
[----:B------:R-:W4:Y:S01]  /*0030*/  S2UR UR47, SR_CgaCtaId ;  /* 0x00000000002f79c3 */ /* 0x000f220000008800 */
[----:B------:R-:W-:Y:S02]  /*0040*/  PRMT R80, RZ, 0x7610, R80 ;  /* 0x00007610ff507816 */ /* 0x000fe40000000050 */
[----:B------:R-:W-:Y:S01]  /*0050*/  ELECT P1, URZ, PT ;  /* 0x0000000000ff782f */ /* 0x000fe20003820000 */
[----:B---3--:R-:W-:-:S04]  /*0060*/  UISETP.NE.U32.AND UP0, UPT, UR8, URZ, UPT ;  /* 0x000000ff0800728c */ /* 0x008fc8000bf05070 */
[----:B------:R-:W-:Y:S02]  /*0070*/  UISETP.NE.AND.EX UP0, UPT, UR9, URZ, UPT, UP0 ;  /* 0x000000ff0900728c */ /* 0x000fe4000bf05300 */
[----:B----4-:R-:W-:Y:S02]  /*0080*/  ULOP3.LUT UR68, UR47, 0x1, URZ, 0xc0, !UPT ;  /* 0x000000012f447892 */ /* 0x010fe4000f8ec0ff */
[----:B------:R-:W-:Y:S01]  /*0090*/  ULOP3.LUT UR69, UR47, 0x1, URZ, 0x3c, !UPT ;  /* 0x000000012f457892 */ /* 0x000fe2000f8e3cff */
[----:B--2---:R-:W-:-:S05]  /*00a0*/  SHF.R.U32.HI R81, RZ, 0x5, R94 ;  /* 0x00000005ff517819 */ /* 0x004fca000001165e */
[----:B------:R-:W2:Y:S02]  /*00b0*/  SHFL.IDX PT, R0, R81, RZ, 0x1f ;  /* 0x00001fff51007589 */ /* 0x000ea400000e0000 */
[----:B--2---:R-:W-:Y:S01]  /*00c0*/  R2UR UR18, R0 ;  /* 0x00000000001272ca */ /* 0x004fe200000e0000 */
[----:B-1----:R-:W-:-:S14]  /*00d0*/  BRA.U UP0, `(.L_x_0) ;  /* 0x0000000100307547 */ /* 0x002fdc000b800000 */
[----:B------:R-:W1:Y:S02]  /*00e0*/  LDCU.64 UR4, c[0x0][0x888] ;  /* 0x00011100ff0477ac */ /* 0x000e640008000a00 */
[----:B-1----:R-:W-:-:S04]  /*00f0*/  UISETP.NE.U32.AND UP0, UPT, UR4, URZ, UPT ;  /* 0x000000ff0400728c */ /* 0x002fc8000bf05070 */
[----:B------:R-:W-:-:S09]  /*0100*/  UISETP.NE.AND.EX UP0, UPT, UR5, URZ, UPT, UP0 ;  /* 0x000000ff0500728c */ /* 0x000fd2000bf05300 */
[----:B------:R-:W-:Y:S05]  /*0110*/  BRA.U !UP0, `(.L_x_1) ;  /* 0x0000000108147547 */ /* 0x000fea000b800000 */
[----:B------:R-:W1:Y:S01]  /*0120*/  LDC.64 R2, c[0x0][0x888] ;  /* 0x00022200ff027b82 */ /* 0x000e620000000a00 */
[----:B------:R-:W1:Y:S02]  /*0130*/  LDCU.64 UR4, c[0x0][0x358] ;  /* 0x00006b00ff0477ac */ /* 0x000e640008000a00 */
[----:B-1----:R1:W5:Y:S01]  /*0140*/  LDG.E R41, desc[UR4][R2.64] ;  /* 0x0000000402297981 */ /* 0x002362000c1e1900 */
[----:B------:R-:W-:Y:S01]  /*0150*/  HFMA2 R80, -RZ, RZ, 0, 5.9604644775390625e-08 ;  /* 0x00000001ff507431 */ /* 0x000fe200000001ff */
[----:B------:R-:W-:Y:S05]  /*0160*/  BRA `(.L_x_0) ;  /* 0x00000000000c7947 */ /* 0x000fea0003800000 */
.L_x_1:
[----:B------:R-:W1:Y:S01]  /*0170*/  LDCU UR4, c[0x0][0x880] ;  /* 0x00011000ff0477ac */ /* 0x000e620008000800 */
[----:B------:R-:W-:Y:S01]  /*0180*/  HFMA2 R80, -RZ, RZ, 0, 5.9604644775390625e-08 ;  /* 0x00000001ff507431 */ /* 0x000fe200000001ff */
[----:B-1----:R-:W-:-:S07]  /*0190*/  MOV R41, UR4 ;  /* 0x0000000400297c02 */ /* 0x002fce0008000f00 */
.L_x_0:
[----:B------:R-:W2:Y:S02]  /*01a0*/  LDCU.64 UR4, c[0x0][0x8b0] ;  /* 0x00011600ff0477ac */ /* 0x000ea40008000a00 */
[----:B--2---:R-:W-:-:S04]  /*01b0*/  UISETP.NE.U32.AND UP0, UPT, UR4, URZ, UPT ;  /* 0x000000ff0400728c */ /* 0x004fc8000bf05070 */
[----:B------:R-:W-:-:S09]  /*01c0*/  UISETP.NE.AND.EX UP0, UPT, UR5, URZ, UPT, UP0 ;  /* 0x000000ff0500728c */ /* 0x000fd2000bf05300 */
[----:B------:R-:W-:Y:S05]  /*01d0*/  BRA.U UP0, `(.L_x_2) ;  /* 0x0000000100287547 */ /* 0x000fea000b800000 */
[----:B------:R-:W2:Y:S02]  /*01e0*/  LDCU.64 UR4, c[0x0][0x8a8] ;  /* 0x00011500ff0477ac */ /* 0x000ea40008000a00 */
[----:B--2---:R-:W-:-:S04]  /*01f0*/  UISETP.NE.U32.AND UP0, UPT, UR4, URZ, UPT ;  /* 0x000000ff0400728c */ /* 0x004fc8000bf05070 */
[----:B------:R-:W-:-:S09]  /*0200*/  UISETP.NE.AND.EX UP0, UPT, UR5, URZ, UPT, UP0 ;  /* 0x000000ff0500728c */ /* 0x000fd2000bf05300 */
[----:B------:R-:W-:Y:S05]  /*0210*/  BRA.U !UP0, `(.L_x_3) ;  /* 0x0000000108107547 */ /* 0x000fea000b800000 */
[----:B------:R-:W2:Y:S01]  /*0220*/  LDC.64 R38, c[0x0][0x8a8] ;  /* 0x00022a00ff267b82 */ /* 0x000ea20000000a00 */
[----:B------:R-:W2:Y:S02]  /*0230*/  LDCU.64 UR4, c[0x0][0x358] ;  /* 0x00006b00ff0477ac */ /* 0x000ea40008000a00 */
[----:B--2---:R2:W5:Y:S01]  /*0240*/  LDG.E R38, desc[UR4][R38.64] ;  /* 0x0000000426267981 */ /* 0x004562000c1e1900 */
[----:B------:R-:W-:Y:S05]  /*0250*/  BRA `(.L_x_2) ;  /* 0x0000000000087947 */ /* 0x000fea0003800000 */
.L_x_3:
[----:B------:R-:W2:Y:S02]  /*0260*/  LDCU UR4, c[0x0][0x8a0] ;  /* 0x00011400ff0477ac */ /* 0x000ea40008000800 */
[----:B--2---:R-:W-:Y:S02]  /*0270*/  MOV R38, UR4 ;  /* 0x0000000400267c02 */ /* 0x004fe40008000f00 */
.L_x_2:
[----:B------:R-:W-:Y:S01]  /*0280*/  IMAD.U32 R0, RZ, RZ, UR18 ;  /* 0x00000012ff007e24 */ /* 0x000fe2000f8e00ff */
[----:B------:R-:W-:Y:S04]  /*0290*/  BSSY.RECONVERGENT B0, `(.L_x_4) ;  /* 0x000000c000007945 */ /* 0x000fe80003800200 */
[C---:B------:R-:W-:Y:S02]  /*02a0*/  ISETP.NE.OR P2, PT, R0.reuse, 0x1, !P1 ;  /* 0x000000010000780c */ /* 0x040fe40004f45670 */
[----:B------:R-:W-:-:S11]  /*02b0*/  ISETP.NE.OR P0, PT, R0, 0x3, !P1 ;  /* 0x000000030000780c */ /* 0x000fd60004f05670 */
[----:B------:R-:W-:Y:S05]  /*02c0*/  @P2 BRA `(.L_x_5) ;  /* 0x0000000000202947 */ /* 0x000fea0003800000 */
[----:B------:R-:W3:Y:S02]  /*02d0*/  LDCU.64 UR4, c[0x0][0x348] ;  /* 0x00006900ff0477ac */ /* 0x000ee40008000a00 */
[----:B---3--:R-:W-:Y:S02]  /*02e0*/  UIADD3 UR6, UP1, UPT, UR4, 0x80, URZ ;  /* 0x0000008004067890 */ /* 0x008fe4000ff3e0ff */
[----:B------:R-:W-:Y:S02]  /*02f0*/  UIADD3 UR4, UP0, UPT, UR4, 0x180, URZ ;  /* 0x0000018004047890 */ /* 0x000fe4000ff1e0ff */
[----:B------:R-:W-:Y:S02]  /*0300*/  UIADD3.X UR7, UPT, UPT, URZ, UR5, URZ, UP1, !UPT ;  /* 0x00000005ff077290 */ /* 0x000fe40008ffe4ff */
[----:B------:R-:W-:-:S07]  /*0310*/  UIADD3.X UR5, UPT, UPT, URZ, UR5, URZ, UP0, !UPT ;  /* 0x00000005ff057290 */ /* 0x000fce00087fe4ff */
[----:B------:R3:W-:Y:S02]  /*0320*/  UTMACCTL.PF [UR6] ;  /* 0x00000000060079b9 */ /* 0x0007e40008040000 */
[----:B------:R3:W-:Y:S02]  /*0330*/  UTMACCTL.PF [UR4] ;  /* 0x00000000040079b9 */ /* 0x0007e40008040000 */
[----:B---3--:R-:W-:Y:S01]  /*0340*/  NOP ;  /* 0x0000000000007918 */ /* 0x008fe20000000000 */
.L_x_5:
[----:B------:R-:W-:Y:S05]  /*0350*/  BSYNC.RECONVERGENT B0 ;  /* 0x0000000000007941 */ /* 0x000fea0003800200 */
.L_x_4:
[----:B------:R-:W-:Y:S04]  /*0360*/  BSSY.RECONVERGENT B0, `(.L_x_6) ;  /* 0x000000a000007945 */ /* 0x000fe80003800200 */
        /* <DEDUP_REMOVED lines=9> */
.L_x_7:
[----:B------:R-:W-:Y:S05]  /*0400*/  BSYNC.RECONVERGENT B0 ;  /* 0x0000000000007941 */ /* 0x000fea0003800200 */
.L_x_6:
[----:B------:R-:W3:Y:S01]  /*0410*/  LDCU.64 UR4, c[0x0][0x888] ;  /* 0x00011100ff0477ac */ /* 0x000ee20008000a00 */
[----:B------:R-:W-:Y:S02]  /*0420*/  UISETP.EQ.U32.AND UP1, UPT, UR8, URZ, UPT ;  /* 0x000000ff0800728c */ /* 0x000fe4000bf22070 */
[----:B------:R-:W-:Y:S02]  /*0430*/  UPLOP3.LUT UP3, UPT, UPT, UPT, UPT, 0x80, 0x8 ;  /* 0x000000000008789c */ /* 0x000fe40003f6f070 */
[----:B---3--:R-:W-:-:S04]  /*0440*/  UISETP.NE.U32.AND UP0, UPT, UR4, URZ, UPT ;  /* 0x000000ff0400728c */ /* 0x008fc8000bf05070 */
[----:B------:R-:W-:-:S04]  /*0450*/  UISETP.NE.AND.EX UP0, UPT, UR5, URZ, UPT, UP0 ;  /* 0x000000ff0500728c */ /* 0x000fc8000bf05300 */
[----:B------:R-:W-:-:S04]  /*0460*/  UISETP.EQ.OR.EX UP2, UPT, UR9, URZ, !UP0, UP1 ;  /* 0x000000ff0900728c */ /* 0x000fc8000c742710 */
[----:B------:R-:W-:-:S06]  /*0470*/  UP2UR UR4, UPR, URZ, 0x4 ;  /* 0x00000004ff047883 */ /* 0x000fcc0008000000 */
[----:B------:R-:W-:Y:S01]  /*0480*/  MOV R83, UR4 ;  /* 0x0000000400537c02 */ /* 0x000fe20008000f00 */
[----:B------:R-:W-:Y:S06]  /*0490*/  BRA.U !UP2, `(.L_x_8) ;  /* 0x000000010a207547 */ /* 0x000fec000b800000 */
[----:B------:R-:W-:Y:S01]  /*04a0*/  UISETP.NE.U32.AND UP1, UPT, UR8, URZ, UPT ;  /* 0x000000ff0800728c */ /* 0x000fe2000bf25070 */
[----:B-----5:R-:W-:Y:S01]  /*04b0*/  FSETP.NEU.AND P0, PT, R41, RZ, PT ;  /* 0x000000ff2900720b */ /* 0x020fe20003f0d000 */
[----:B------:R-:W-:Y:S02]  /*04c0*/  USEL UR4, URZ, 0xffffffff, UP0 ;  /* 0xffffffffff047887 */ /* 0x000fe40008000000 */
[----:B------:R-:W-:-:S10]  /*04d0*/  UISETP.NE.AND.EX UP1, UPT, UR9, URZ, UPT, UP1 ;  /* 0x000000ff0900728c */ /* 0x000fd4000bf25310 */
[----:B------:R-:W-:Y:S01]  /*04e0*/  VOTEU.ANY UP0, P0 ;  /* 0x0000000000ff7886 */ /* 0x000fe20000000100 */
[----:B------:R-:W-:-:S04]  /*04f0*/  @!UP1 USEL UR4, URZ, 0xffffffff, UP0 ;  /* 0xffffffffff049887 */ /* 0x000fc80008000000 */
[----:B------:R-:W-:-:S04]  /*0500*/  ULOP3.LUT UR4, UR4, 0x1, URZ, 0xc0, !UPT ;  /* 0x0000000104047892 */ /* 0x000fc8000f8ec0ff */
[----:B------:R-:W-:-:S11]  /*0510*/  UISETP.NE.U32.AND UP3, UPT, UR4, 0x1, UPT ;  /* 0x000000010400788c */ /* 0x000fd6000bf65070 */
.L_x_8:
[----:B------:R-:W3:Y:S01]  /*0520*/  SHFL.IDX PT, R0, R81, RZ, 0x1f ;  /* 0x00001fff51007589 */ /* 0x000ee200000e0000 */
[----:B------:R-:W-:-:S04]  /*0530*/  UISETP.NE.AND UP0, UPT, UR18, 0x2, UPT ;  /* 0x000000021200788c */ /* 0x000fc8000bf05270 */
[----:B------:R-:W-:Y:S02]  /*0540*/  UISETP.EQ.AND UP1, UPT, UR68, URZ, !UP0 ;  /* 0x000000ff4400728c */ /* 0x000fe4000c722270 */
[----:B------:R-:W-:-:S04]  /*0550*/  USEL UR40, URZ, 0x1, UP0 ;  /* 0x00000001ff287887 */ /* 0x000fc80008000000 */
[----:B------:R-:W-:Y:S02]  /*0560*/  PLOP3.LUT P4, PT, P1, PT, UP1, 0x80, 0x8 ;  /* 0x000000000008781c */ /* 0x000fe40000f8f018 */
[----:B---3--:R-:W-:-:S13]  /*0570*/  ISETP.NE.AND P0, PT, R0, RZ, PT ;  /* 0x000000ff0000720c */ /* 0x008fda0003f05270 */
[----:B------:R-:W-:Y:S05]  /*0580*/  @P0 BRA `(.L_x_9) ;  /* 0x0000000000540947 */ /* 0x000fea0003800000 */
[----:B------:R-:W-:Y:S01]  /*0590*/  UMOV UR4, 0x400 ;  /* 0x0000040000047882 */ /* 0x000fe20000000000 */
[----:B------:R-:W-:Y:S01]  /*05a0*/  UMOV UR8, 0x1 ;  /* 0x0000000100087882 */ /* 0x000fe20000000000 */
[----:B------:R-:W-:Y:S01]  /*05b0*/  UMOV UR6, 0x2 ;  /* 0x0000000200067882 */ /* 0x000fe20000000000 */
[----:B------:R-:W-:Y:S02]  /*05c0*/  ULEA UR4, UR47, UR4, 0x18 ;  /* 0x000000042f047291 */ /* 0x000fe4000f8ec0ff */
[----:B------:R-:W-:-:S04]  /*05d0*/  UIADD3 UR8, UPT, UPT, -UR8, 0x100000, URZ ;  /* 0x0010000008087890 */ /* 0x000fc8000fffe1ff */
[----:B------:R-:W-:Y:S02]  /*05e0*/  USHF.L.U32 UR9, UR8, 0xb, URZ ;  /* 0x0000000b08097899 */ /* 0x000fe400080006ff */
[----:B------:R-:W-:Y:S02]  /*05f0*/  USHF.L.U32 UR8, UR8, 0x1, URZ ;  /* 0x0000000108087899 */ /* 0x000fe400080006ff */
[----:B------:R-:W-:-:S04]  /*0600*/  UIADD3 UR6, UPT, UPT, -UR6, 0x100000, URZ ;  /* 0x0010000006067890 */ /* 0x000fc8000fffe1ff */
[----:B------:R-:W-:Y:S02]  /*0610*/  USHF.L.U32 UR7, UR6, 0xb, URZ ;  /* 0x0000000b06077899 */ /* 0x000fe400080006ff */
[----:B------:R-:W-:Y:S01]  /*0620*/  USHF.L.U32 UR6, UR6, 0x1, URZ ;  /* 0x0000000106067899 */ /* 0x000fe200080006ff */
[----:B------:R-:W-:Y:S01]  /*0630*/  ELECT P0, URZ, PT ;  /* 0x0000000000ff782f */ /* 0x000fe20003800000 */
[----:B------:R-:W3:Y:S02]  /*0640*/  FENCE.VIEW.ASYNC.S ;  /* 0x00000000000073c6 */ /* 0x000ee40000000000 */
[----:B---3--:R3:W4:Y:S08]  /*0650*/  SYNCS.EXCH.64 URZ, [UR4], UR8 ;  /* 0x0000000804ff75b2 */ /* 0x0087300008000100 */
[----:B------:R3:W1:Y:S01]  /*0660*/  SYNCS.EXCH.64 URZ, [UR4+0x20], UR6 ;  /* 0x0000200604ff75b2 */ /* 0x0006620008000100 */
[----:B------:R3:W1:Y:S01]  /*0670*/  SYNCS.EXCH.64 URZ, [UR4+0x8], UR8 ;  /* 0x0000080804ff75b2 */ /* 0x0006620008000100 */
[----:B------:R3:W1:Y:S01]  /*0680*/  SYNCS.EXCH.64 URZ, [UR4+0x28], UR6 ;  /* 0x0000280604ff75b2 */ /* 0x0006620008000100 */
[----:B------:R3:W1:Y:S01]  /*0690*/  SYNCS.EXCH.64 URZ, [UR4+0x10], UR8 ;  /* 0x0000100804ff75b2 */ /* 0x0006620008000100 */
[----:B------:R3:W1:Y:S01]  /*06a0*/  SYNCS.EXCH.64 URZ, [UR4+0x30], UR6 ;  /* 0x0000300604ff75b2 */ /* 0x0006620008000100 */
[----:B------:R3:W1:Y:S01]  /*06b0*/  SYNCS.EXCH.64 URZ, [UR4+0x18], UR8 ;  /* 0x0000180804ff75b2 */ /* 0x0006620008000100 */
[----:B------:R3:W1:Y:S01]  /*06c0*/  SYNCS.EXCH.64 URZ, [UR4+0x38], UR6 ;  /* 0x0000380604ff75b2 */ /* 0x0006620008000100 */
[----:B------:R-:W-:Y:S01]  /*06d0*/  NOP ;  /* 0x0000000000007918 */ /* 0x000fe20000000000 */
.L_x_9:
[----:B------:R-:W2:Y:S01]  /*06e0*/  SHFL.IDX PT, R0, R81, RZ, 0x1f ;  /* 0x00001fff51007589 */ /* 0x000ea200000e0000 */
[----:B------:R-:W-:Y:S01]  /*06f0*/  NOP ;  /* 0x0000000000007918 */ /* 0x000fe20000000000 */
[----:B--2---:R-:W-:-:S13]  /*0700*/  ISETP.NE.AND P0, PT, R0, 0x1, PT ;  /* 0x000000010000780c */ /* 0x004fda0003f05270 */
[----:B------:R-:W-:Y:S05]  /*0710*/  @P0 BRA `(.L_x_10) ;  /* 0x0000000000540947 */ /* 0x000fea0003800000 */
[----:B---3--:R-:W-:Y:S01]  /*0720*/  UMOV UR4, 0x400 ;  /* 0x0000040000047882 */ /* 0x008fe20000000000 */
        /* <DEDUP_REMOVED lines=10> */
[----:B------:R-:W2:Y:S02]  /*07d0*/  FENCE.VIEW.ASYNC.S ;  /* 0x00000000000073c6 */ /* 0x000ea40000000000 */
[----:B--2---:R2:W3:Y:S08]  /*07e0*/  SYNCS.EXCH.64 URZ, [UR4+0x40], UR8 ;  /* 0x0000400804ff75b2 */ /* 0x0044f00008000100 */
        /* <DEDUP_REMOVED lines=8> */
.L_x_10:
[----:B------:R-:W4:Y:S01]  /*0870*/  SHFL.IDX PT, R0, R81, RZ, 0x1f ;  /* 0x00001fff51007589 */ /* 0x000f2200000e0000 */
[----:B------:R-:W-:Y:S01]  /*0880*/  NOP ;  /* 0x0000000000007918 */ /* 0x000fe20000000000 */
[----:B----4-:R-:W-:-:S13]  /*0890*/  ISETP.NE.AND P0, PT, R0, 0x3, PT ;  /* 0x000000030000780c */ /* 0x010fda0003f05270 */
[----:B------:R-:W-:Y:S05]  /*08a0*/  @P0 BRA `(.L_x_11) ;  /* 0x00000000002c0947 */ /* 0x000fea0003800000 */
[----:B--23--:R-:W-:Y:S01]  /*08b0*/  UMOV UR6, 0x400 ;  /* 0x0000040000067882 */ /* 0x00cfe20000000000 */
[----:B------:R-:W-:Y:S01]  /*08c0*/  UMOV UR4, 0x20 ;  /* 0x0000002000047882 */ /* 0x000fe20000000000 */
[----:B------:R-:W-:Y:S02]  /*08d0*/  ULEA UR6, UR47, UR6, 0x18 ;  /* 0x000000062f067291 */ /* 0x000fe4000f8ec0ff */
[----:B------:R-:W-:-:S04]  /*08e0*/  UIADD3 UR4, UPT, UPT, -UR4, 0x100000, URZ ;  /* 0x0010000004047890 */ /* 0x000fc8000fffe1ff */
[----:B------:R-:W-:Y:S02]  /*08f0*/  USHF.L.U32 UR5, UR4, 0xb, URZ ;  /* 0x0000000b04057899 */ /* 0x000fe400080006ff */
[----:B------:R-:W-:Y:S01]  /*0900*/  USHF.L.U32 UR4, UR4, 0x1, URZ ;  /* 0x0000000104047899 */ /* 0x000fe200080006ff */
[----:B------:R-:W-:Y:S01]  /*0910*/  ELECT P0, URZ, PT ;  /* 0x0000000000ff782f */ /* 0x000fe20003800000 */
[----:B------:R-:W2:Y:S10]  /*0920*/  FENCE.VIEW.ASYNC.S ;  /* 0x00000000000073c6 */ /* 0x000eb40000000000 */
[----:B--2---:R4:W2:Y:S01]  /*0930*/  SYNCS.EXCH.64 URZ, [UR6+0x80], UR4 ;  /* 0x0000800406ff75b2 */ /* 0x0048a20008000100 */
[----:B------:R4:W3:Y:S02]  /*0940*/  SYNCS.EXCH.64 URZ, [UR6+0x88], UR4 ;  /* 0x0000880406ff75b2 */ /* 0x0008e40008000100 */
[----:B----4-:R-:W-:Y:S01]  /*0950*/  NOP ;  /* 0x0000000000007918 */ /* 0x010fe20000000000 */
.L_x_11:
[----:B------:R-:W4:Y:S01]  /*0960*/  SHFL.IDX PT, R0, R81, RZ, 0x1f ;  /* 0x00001fff51007589 */ /* 0x000f2200000e0000 */
[----:B------:R-:W-:Y:S01]  /*0970*/  NOP ;  /* 0x0000000000007918 */ /* 0x000fe20000000000 */
[----:B----4-:R-:W-:-:S13]  /*0980*/  ISETP.NE.AND P0, PT, R0, 0x4, PT ;  /* 0x000000040000780c */ /* 0x010fda0003f05270 */
[----:B------:R-:W-:Y:S05]  /*0990*/  @P0 BRA `(.L_x_12) ;  /* 0x0000000000480947 */ /* 0x000fea0003800000 */
[----:B--23--:R-:W-:Y:S01]  /*09a0*/  UMOV UR4, 0x3a0 ;  /* 0x000003a000047882 */ /* 0x00cfe20000000000 */
[----:B------:R-:W-:Y:S01]  /*09b0*/  UMOV UR6, 0x400 ;  /* 0x0000040000067882 */ /* 0x000fe20000000000 */
[----:B------:R-:W-:Y:S01]  /*09c0*/  USEL UR4, UR4, 0x320, UP3 ;  /* 0x0000032004047887 */ /* 0x000fe20009800000 */
        /* <DEDUP_REMOVED lines=10> */
[----:B--2---:R4:W2:Y:S08]  /*0a70*/  SYNCS.EXCH.64 URZ, [UR6+0x90], UR8 ;  /* 0x0000900806ff75b2 */ /* 0x0048b00008000100 */
[----:B------:R4:W3:Y:S01]  /*0a80*/  SYNCS.EXCH.64 URZ, [UR6+0xa0], UR4 ;  /* 0x0000a00406ff75b2 */ /* 0x0008e20008000100 */
[----:B------:R4:W1:Y:S01]  /*0a90*/  SYNCS.EXCH.64 URZ, [UR6+0x98], UR8 ;  /* 0x0000980806ff75b2 */ /* 0x0008620008000100 */
[----:B------:R4:W1:Y:S02]  /*0aa0*/  SYNCS.EXCH.64 URZ, [UR6+0xa8], UR4 ;  /* 0x0000a80406ff75b2 */ /* 0x0008640008000100 */
[----:B----4-:R-:W-:Y:S01]  /*0ab0*/  NOP ;  /* 0x0000000000007918 */ /* 0x010fe20000000000 */
.L_x_12:
[----:B------:R-:W4:Y:S01]  /*0ac0*/  SHFL.IDX PT, R0, R81, RZ, 0x1f ;  /* 0x00001fff51007589 */ /* 0x000f2200000e0000 */
[----:B------:R-:W-:Y:S01]  /*0ad0*/  NOP ;  /* 0x0000000000007918 */ /* 0x000fe20000000000 */
[----:B----4-:R-:W-:-:S13]  /*0ae0*/  ISETP.NE.AND P0, PT, R0, 0x5, PT ;  /* 0x000000050000780c */ /* 0x010fda0003f05270 */
[----:B------:R-:W-:Y:S05]  /*0af0*/  @P0 BRA `(.L_x_13) ;  /* 0x0000000000540947 */ /* 0x000fea0003800000 */
[----:B--23--:R-:W-:Y:S01]  /*0b00*/  UMOV UR4, 0x400 ;  /* 0x0000040000047882 */ /* 0x00cfe20000000000 */
        /* <DEDUP_REMOVED lines=14> */
[----:B------:R4:W1:Y:S01]  /*0bf0*/  SYNCS.EXCH.64 URZ, [UR4+0xd8], UR8 ;  /* 0x0000d80804ff75b2 */ /* 0x0008620008000100 */
[----:B------:R4:W1:Y:S01]  /*0c00*/  SYNCS.EXCH.64 URZ, [UR4+0xc0], UR6 ;  /* 0x0000c00604ff75b2 */ /* 0x0008620008000100 */
[----:B------:R4:W1:Y:S01]  /*0c10*/  SYNCS.EXCH.64 URZ, [UR4+0xe0], UR8 ;  /* 0x0000e00804ff75b2 */ /* 0x0008620008000100 */
[----:B------:R4:W1:Y:S01]  /*0c20*/  SYNCS.EXCH.64 URZ, [UR4+0xc8], UR6 ;  /* 0x0000c80604ff75b2 */ /* 0x0008620008000100 */
[----:B------:R4:W1:Y:S02]  /*0c30*/  SYNCS.EXCH.64 URZ, [UR4+0xe8], UR8 ;  /* 0x0000e80804ff75b2 */ /* 0x0008640008000100 */
[----:B----4-:R-:W-:Y:S01]  /*0c40*/  NOP ;  /* 0x0000000000007918 */ /* 0x010fe20000000000 */
.L_x_13:
[----:B------:R-:W4:Y:S01]  /*0c50*/  SHFL.IDX PT, R0, R81, RZ, 0x1f ;  /* 0x00001fff51007589 */ /* 0x000f2200000e0000 */
[----:B------:R-:W-:Y:S01]  /*0c60*/  ISETP.NE.OR P1, PT, RZ, UR18, !P1 ;  /* 0x00000012ff007c0c */ /* 0x000fe2000cf25670 */
        /* <DEDUP_REMOVED lines=12> */
[----:B------:R4:W3:Y:S01]  /*0d30*/  SYNCS.EXCH.64 URZ, [UR4+0x100], UR6 ;  /* 0x0001000604ff75b2 */ /* 0x0008e20008000100 */
[----:B------:R4:W1:Y:S01]  /*0d40*/  SYNCS.EXCH.64 URZ, [UR4+0xf8], UR6 ;  /* 0x0000f80604ff75b2 */ /* 0x0008620008000100 */
[----:B------:R4:W1:Y:S02]  /*0d50*/  SYNCS.EXCH.64 URZ, [UR4+0x108], UR6 ;  /* 0x0001080604ff75b2 */ /* 0x0008640008000100 */
[----:B----4-:R-:W-:Y:S01]  /*0d60*/  NOP ;  /* 0x0000000000007918 */ /* 0x010fe20000000000 */
.L_x_14:
[----:B------:R-:W-:Y:S01]  /*0d70*/  VOTEU.ALL UP0, P1 ;  /* 0x0000000000ff7886 */ /* 0x000fe20000800000 */
[----:B--23--:R-:W-:Y:S01]  /*0d80*/  UMOV UR4, 0x20 ;  /* 0x0000002000047882 */ /* 0x00cfe20000000000 */
[----:B------:R-:W2:Y:S01]  /*0d90*/  LDCU UR7, c[0x0][0x36c] ;  /* 0x00006d80ff0777ac */ /* 0x000ea20008000800 */
[----:B------:R-:W-:Y:S01]  /*0da0*/  NOP ;  /* 0x0000000000007918 */ /* 0x000fe20000000000 */
[----:B------:R-:W-:Y:S01]  /*0db0*/  LOP3.LUT R0, R94, 0x1f, RZ, 0xc0, !PT ;  /* 0x0000001f5e007812 */ /* 0x000fe200078ec0ff */
[----:B------:R-:W-:Y:S01]  /*0dc0*/  @!UP0 UMOV UR6, 0x400 ;  /* 0x0000040000068882 */ /* 0x000fe20000000000 */
[----:B------:R-:W-:-:S04]  /*0dd0*/  @!UP0 UIADD3 UR4, UPT, UPT, -UR4, 0x100000, URZ ;  /* 0x0010000004048890 */ /* 0x000fc8000fffe1ff */
[----:B------:R-:W-:Y:S02]  /*0de0*/  @!UP0 USHF.L.U32 UR5, UR4, 0xb, URZ ;  /* 0x0000000b04058899 */ /* 0x000fe400080006ff */
[----:B------:R-:W-:Y:S02]  /*0df0*/  @!UP0 USHF.L.U32 UR4, UR4, 0x1, URZ ;  /* 0x0000000104048899 */ /* 0x000fe400080006ff */
[----:B------:R-:W-:Y:S01]  /*0e00*/  @!UP0 ULEA UR6, UR47, UR6, 0x18 ;  /* 0x000000062f068291 */ /* 0x000fe2000f8ec0ff */
[----:B------:R-:W-:Y:S01]  /*0e10*/  VOTEU.ALL UP0, P1 ;  /* 0x0000000000ff7886 */ /* 0x000fe20000800000 */
[----:B------:R-:W-:Y:S02]  /*0e20*/  UISETP.NE.AND UP4, UPT, UR18, URZ, UPT ;  /* 0x000000ff1200728c */ /* 0x000fe4000bf85270 */
[----:B--2---:R-:W-:Y:S01]  /*0e30*/  UISETP.EQ.U32.AND UP5, UPT, UR7, 0x1, UPT ;  /* 0x000000010700788c */ /* 0x004fe2000bfa2070 */
[----:B------:R-:W2:Y:S07]  /*0e40*/  FENCE.VIEW.ASYNC.S ;  /* 0x00000000000073c6 */ /* 0x000eae0000000000 */
[----:B--2---:R2:W3:Y:S01]  /*0e50*/  @!UP0 SYNCS.EXCH.64 URZ, [UR6+0x110], UR4 ;  /* 0x0001100406ff85b2 */ /* 0x0044e20008000100 */
[----:B------:R-:W-:Y:S05]  /*0e60*/  BRA.U !UP5, `(.L_x_15) ;  /* 0x000000010d087547 */ /* 0x000fea000b800000 */
[----:B-1-3--:R-:W-:Y:S01]  /*0e70*/  UCGABAR_ARV ;  /* 0x00000000000079c7 */ /* 0x00afe20008000000 */
[----:B------:R-:W-:Y:S05]  /*0e80*/  BRA `(.L_x_16) ;  /* 0x0000000000047947 */ /* 0x000fea0003800000 */
.L_x_15:
[----:B-1-3--:R-:W-:Y:S01]  /*0e90*/  NOP ;  /* 0x0000000000007918 */ /* 0x00afe20000000000 */
.L_x_16:
[----:B------:R-:W1:Y:S01]  /*0ea0*/  S2UR UR21, SR_CTAID.X ;  /* 0x00000000001579c3 */ /* 0x000e620000002500 */
[----:B------:R-:W-:-:S05]  /*0eb0*/  CS2R.32 R82, SR_CgaSize ;  /* 0x0000000000527805 */ /* 0x000fca0000008a00 */
[----:B------:R-:W-:-:S05]  /*0ec0*/  IMAD R82, R82, -0xa0, RZ ;  /* 0xffffff6052527824 */ /* 0x000fca00078e02ff */
[----:B--2---:R-:W-:-:S14]  /*0ed0*/  R2UR UR5, R82 ;  /* 0x00000000520572ca */ /* 0x004fdc00000e0000 */
[----:B------:R-:W2:Y:S01]  /*0ee0*/  LDCU UR5, c[0x0][UR5+0x2b0] ;  /* 0x00005600050577ac */ /* 0x000ea20008000800 */
[----:B------:R-:W-:-:S05]  /*0ef0*/  CS2R.32 R82, SR_CgaSize ;  /* 0x0000000000527805 */ /* 0x000fca0000008a00 */
[----:B------:R-:W-:-:S05]  /*0f00*/  IMAD R82, R82, -0xa0, RZ ;  /* 0xffffff6052527824 */ /* 0x000fca00078e02ff */
[----:B------:R-:W-:-:S14]  /*0f10*/  R2UR UR4, R82 ;  /* 0x00000000520472ca */ /* 0x000fdc00000e0000 */
[----:B------:R-:W3:Y:S01]  /*0f20*/  LDCU UR4, c[0x0][UR4+0x2b4] ;  /* 0x00005680040477ac */ /* 0x000ee20008000800 */
[----:B------:R-:W4:Y:S01]  /*0f30*/  S2UR UR7, SR_CTAID.Y ;  /* 0x00000000000779c3 */ /* 0x000f220000002600 */
[----:B------:R-:W-:-:S05]  /*0f40*/  CS2R.32 R82, SR_CgaSize ;  /* 0x0000000000527805 */ /* 0x000fca0000008a00 */
[----:B------:R-:W-:-:S05]  /*0f50*/  IMAD R82, R82, -0xa0, RZ ;  /* 0xffffff6052527824 */ /* 0x000fca00078e02ff */
[----:B------:R-:W-:-:S14]  /*0f60*/  R2UR UR8, R82 ;  /* 0x00000000520872ca */ /* 0x000fdc00000e0000 */
[----:B------:R-:W3:Y:S01]  /*0f70*/  LDCU UR8, c[0x0][UR8+0x2a0] ;  /* 0x00005400080877ac */ /* 0x000ee20008000800 */
[----:B------:R-:W-:Y:S01]  /*0f80*/  UISETP.GT.U32.AND UP0, UPT, UR68, 0xffff, UPT ;  /* 0x0000ffff4400788c */ /* 0x000fe2000bf04070 */
[----:B------:R-:W3:Y:S01]  /*0f90*/  LDCU UR19, c[0x0][0xb24] ;  /* 0x00016480ff1377ac */ /* 0x000ee20008000800 */
[----:B------:R-:W1:Y:S01]  /*0fa0*/  S2UR UR36, SR_CTAID.Z ;  /* 0x00000000002479c3 */ /* 0x000e620000002700 */
[----:B------:R-:W-:-:S05]  /*0fb0*/  CS2R.32 R82, SR_CgaSize ;  /* 0x0000000000527805 */ /* 0x000fca0000008a00 */
[----:B------:R-:W-:-:S05]  /*0fc0*/  IMAD R82, R82, -0xa0, RZ ;  /* 0xffffff6052527824 */ /* 0x000fca00078e02ff */
[----:B------:R-:W-:-:S14]  /*0fd0*/  R2UR UR63, R82 ;  /* 0x00000000523f72ca */ /* 0x000fdc00000e0000 */
[----:B------:R-:W3:Y:S01]  /*0fe0*/  LDCU UR63, c[0x0][UR63+0x2a4] ;  /* 0x000054803f3f77ac */ /* 0x000ee20008000800 */
[----:B------:R-:W-:Y:S01]  /*0ff0*/  USHF.L.U32 UR37, UR47, 0xb, URZ ;  /* 0x0000000b2f257899 */ /* 0x000fe200080006ff */
[----:B-1----:R-:W-:Y:S01]  /*1000*/  I2FP.F32.U32 R3, UR21 ;  /* 0x0000001500037c45 */ /* 0x002fe20008201000 */
[----:B------:R-:W-:Y:S01]  /*1010*/  UMOV UR28, 0x5 ;  /* 0x00000005001c7882 */ /* 0x000fe20000000000 */
[----:B------:R-:W1:Y:S03]  /*1020*/  LDCU UR42, c[0x0][0xb24] ;  /* 0x00016480ff2a77ac */ /* 0x000e660008000800 */
[----:B--2---:R-:W-:Y:S01]  /*1030*/  FMUL R3, R3, UR5 ;  /* 0x0000000503037c20 */ /* 0x004fe20008400000 */
[----:B------:R-:W-:Y:S01]  /*1040*/  USEL UR5, UR68, 0xffff, !UP0 ;  /* 0x0000ffff44057887 */ /* 0x000fe2000c000000 */
[----:B----4-:R-:W-:Y:S01]  /*1050*/  I2FP.F32.U32 R2, UR7 ;  /* 0x0000000700027c45 */ /* 0x010fe20008201000 */
[----:B------:R-:W2:Y:S03]  /*1060*/  LDCU UR23, c[0x0][0xb30] ;  /* 0x00016600ff1777ac */ /* 0x000ea60008000800 */
[----:B------:R-:W4:Y:S01]  /*1070*/  F2I.U32.TRUNC.NTZ R3, R3 ;  /* 0x0000000300037305 */ /* 0x000f22000020f000 */
[----:B---3--:R-:W-:Y:S01]  /*1080*/  FMUL R2, R2, UR4 ;  /* 0x0000000402027c20 */ /* 0x008fe20008400000 */
[----:B------:R-:W-:-:S02]  /*1090*/  ULOP3.LUT UR31, UR5, 0xffff, URZ, 0xc0, !UPT ;  /* 0x0000ffff051f7892 */ /* 0x000fc4000f8ec0ff */
[----:B------:R-:W-:Y:S01]  /*10a0*/  UISETP.GE.AND UP2, UPT, UR19, 0x1, UPT ;  /* 0x000000011300788c */ /* 0x000fe2000bf46270 */
[----:B------:R-:W-:-:S03]  /*10b0*/  UMOV UR20, UR7 ;  /* 0x0000000700147c82 */ /* 0x000fc60008000000 */
[----:B------:R-:W3:Y:S01]  /*10c0*/  F2I.U32.TRUNC.NTZ R2, R2 ;  /* 0x0000000200027305 */ /* 0x000ee2000020f000 */
[----:B------:R-:W-:Y:S01]  /*10d0*/  UMOV UR16, UR21 ;  /* 0x0000001500107c82 */ /* 0x000fe20008000000 */
[----:B----4-:R-:W-:Y:S02]  /*10e0*/  R2UR UR4, R3 ;  /* 0x00000000030472ca */ /* 0x010fe400000e0000 */
[----:B------:R-:W-:Y:S02]  /*10f0*/  PRMT R3, RZ, 0x7610, R3 ;  /* 0x00007610ff037816 */ /* 0x000fe40000000003 */
[----:B---3--:R-:W-:Y:S02]  /*1100*/  R2UR UR6, R2 ;  /* 0x00000000020672ca */ /* 0x008fe400000e0000 */
[----:B------:R-:W-:-:S07]  /*1110*/  PRMT R2, RZ, 0x7610, R2 ;  /* 0x00007610ff027816 */ /* 0x000fce0000000002 */
[----:B------:R-:W-:-:S04]  /*1120*/  UIADD3 UR5, UPT, UPT, -UR4, URZ, URZ ;  /* 0x000000ff04057290 */ /* 0x000fc8000fffe1ff */
[----:B------:R-:W-:Y:S02]  /*1130*/  UIMAD UR5, UR8, UR5, UR21 ;  /* 0x00000005080572a4 */ /* 0x000fe4000f8e0215 */
[----:B------:R-:W-:-:S04]  /*1140*/  UIADD3 UR4, UPT, UPT, -UR6, URZ, URZ ;  /* 0x000000ff06047290 */ /* 0x000fc8000fffe1ff */
[----:B------:R-:W-:Y:S01]  /*1150*/  IMAD.U32 R82, RZ, RZ, UR5 ;  /* 0x00000005ff527e24 */ /* 0x000fe2000f8e00ff */
[----:B------:R-:W-:Y:S01]  /*1160*/  UIMAD UR63, UR63, UR4, UR7 ;  /* 0x000000043f3f72a4 */ /* 0x000fe2000f8e0207 */
[----:B-12---:R-:W-:Y:S11]  /*1170*/  BRA.U UP4, `(.L_x_17) ;  /* 0x0000000104407547 */ /* 0x006ff6000b800000 */
[----:B------:R-:W-:-:S13]  /*1180*/  R2UR UR4, R82 ;  /* 0x00000000520472ca */ /* 0x000fda00000e0000 */
[----:B------:R-:W-:Y:S02]  /*1190*/  UISETP.GT.U32.AND UP0, UPT, UR4, 0x1, UPT ;  /* 0x000000010400788c */ /* 0x000fe4000bf04070 */
[----:B------:R-:W-:Y:S02]  /*11a0*/  ULOP3.LUT UR4, UR4, 0xfffffffe, URZ, 0xc0, !UPT ;  /* 0xfffffffe04047892 */ /* 0x000fe4000f8ec0ff */
[----:B------:R-:W-:Y:S02]  /*11b0*/  UISETP.NE.AND UP1, UPT, UR63, URZ, UP0 ;  /* 0x000000ff3f00728c */ /* 0x000fe40008725270 */
[----:B------:R-:W-:Y:S02]  /*11c0*/  UISETP.NE.AND UP0, UPT, UR63, 0x1, UP0 ;  /* 0x000000013f00788c */ /* 0x000fe40008705270 */
[----:B------:R-:W-:Y:S02]  /*11d0*/  USEL UR7, URZ, 0x1, UP1 ;  /* 0x00000001ff077887 */ /* 0x000fe40008800000 */
[----:B------:R-:W-:-:S02]  /*11e0*/  USEL UR6, URZ, 0x4, UP0 ;  /* 0x00000004ff067887 */ /* 0x000fc40008000000 */
[----:B------:R-:W-:Y:S02]  /*11f0*/  USEL UR5, URZ, 0x2, UP1 ;  /* 0x00000002ff057887 */ /* 0x000fe40008800000 */
[----:B------:R-:W-:Y:S02]  /*1200*/  ULEA UR4, UR63, UR4, 0x1 ;  /* 0x000000043f047291 */ /* 0x000fe4000f8e08ff */
[----:B------:R-:W-:Y:S02]  /*1210*/  USEL UR8, URZ, 0x8, UP0 ;  /* 0x00000008ff087887 */ /* 0x000fe40008000000 */
[----:B------:R-:W-:-:S03]  /*1220*/  UIADD3 UR5, UPT, UPT, UR5, UR6, UR7 ;  /* 0x0000000605057290 */ /* 0x000fc6000fffe007 */
[----:B------:R-:W-:Y:S01]  /*1230*/  UMOV UR6, 0x3 ;  /* 0x0000000300067882 */ /* 0x000fe20000000000 */
[----:B------:R-:W-:Y:S02]  /*1240*/  UIADD3 UR5, UPT, UPT, UR5, UR8, URZ ;  /* 0x0000000805057290 */ /* 0x000fe4000fffe0ff */
[----:B------:R-:W-:-:S04]  /*1250*/  USHF.L.U32 UR4, UR6, UR4, URZ ;  /* 0x0000000406047299 */ /* 0x000fc800080006ff */
[----:B------:R-:W-:Y:S02]  /*1260*/  MOV R3, UR5 ;  /* 0x0000000500037c02 */ /* 0x000fe40008000f00 */
[----:B------:R-:W-:Y:S02]  /*1270*/  IMAD.U32 R2, RZ, RZ, UR4 ;  /* 0x00000004ff027e24 */ /* 0x000fe4000f8e00ff */
.L_x_17:
[----:B------:R-:W-:Y:S05]  /*1280*/  BRA.U !UP2, `(.L_x_18) ;  /* 0x000000010ad47547 */ /* 0x000fea000b800000 */
[----:B------:R-:W1:Y:S01]  /*1290*/  LDCU.128 UR24, c[0x0][0xb10] ;  /* 0x00016200ff1877ac */ /* 0x000e620008000c00 */
[----:B------:R-:W2:Y:S01]  /*12a0*/  LDCU UR6, c[0x0][0x370] ;  /* 0x00006e00ff0677ac */ /* 0x000ea20008000800 */
[----:B------:R-:W3:Y:S01]  /*12b0*/  LDCU UR5, c[0x0][0x374] ;  /* 0x00006e80ff0577ac */ /* 0x000ee20008000800 */
[----:B------:R-:W4:Y:S01]  /*12c0*/  LDCU UR22, c[0x0][0xb0c] ;  /* 0x00016180ff1677ac */ /* 0x000f220008000800 */
[----:B------:R-:W4:Y:S01]  /*12d0*/  LDCU UR4, c[0x0][0xb20] ;  /* 0x00016400ff0477ac */ /* 0x000f220008000800 */
[----:B------:R-:W4:Y:S01]  /*12e0*/  LDCU.64 UR8, c[0x0][0xb28] ;  /* 0x00016500ff0877ac */ /* 0x000f220008000a00 */
[----:B-1----:R-:W-:Y:S02]  /*12f0*/  UISETP.NE.AND UP0, UPT, UR26, 0x1, UPT ;  /* 0x000000011a00788c */ /* 0x002fe4000bf05270 */
[----:B---3--:R-:W-:Y:S02]  /*1300*/  UIMAD.WIDE.U32 UR10, UR5, UR27, URZ ;  /* 0x0000001b050a72a5 */ /* 0x008fe4000f8e00ff */
[----:B--2---:R-:W-:-:S02]  /*1310*/  UIMAD.WIDE.U32 UR12, UR6, UR24, URZ ;  /* 0x00000018060c72a5 */ /* 0x004fc4000f8e00ff */
[----:B----4-:R-:W-:Y:S02]  /*1320*/  UISETP.NE.AND UP1, UPT, UR22, 0x1, UPT ;  /* 0x000000011600788c */ /* 0x010fe4000bf25270 */
[----:B------:R-:W-:Y:S01]  /*1330*/  UISETP.NE.AND UP2, UPT, UR19, 0x1, UPT ;  /* 0x000000011300788c */ /* 0x000fe2000bf45270 */
[----:B------:R-:W-:Y:S02]  /*1340*/  UMOV UR10, UR11 ;  /* 0x0000000b000a7c82 */ /* 0x000fe40008000000 */
[----:B------:R-:W-:Y:S01]  /*1350*/  UMOV UR12, UR13 ;  /* 0x0000000d000c7c82 */ /* 0x000fe20008000000 */
[----:B------:R-:W-:Y:S02]  /*1360*/  @UP0 USHF.R.U32.HI UR5, URZ, UR4, UR10 ;  /* 0x00000004ff050299 */ /* 0x000fe4000801160a */
[----:B------:R-:W-:Y:S02]  /*1370*/  UIMAD.WIDE.U32 UR16, UR20, UR27, URZ ;  /* 0x0000001b141072a5 */ /* 0x000fe4000f8e00ff */
[----:B------:R-:W-:-:S02]  /*1380*/  UIMAD.WIDE.U32 UR10, UR5, UR8, URZ ;  /* 0x00000008050a72a5 */ /* 0x000fc4000f8e00ff */
[----:B------:R-:W-:Y:S02]  /*1390*/  @UP1 USHF.R.U32.HI UR6, URZ, UR25, UR12 ;  /* 0x00000019ff061299 */ /* 0x000fe4000801160c */
[----:B------:R-:W-:Y:S02]  /*13a0*/  UIMAD.WIDE.U32 UR14, UR21, UR24, URZ ;  /* 0x00000018150e72a5 */ /* 0x000fe4000f8e00ff */
[----:B------:R-:W-:Y:S01]  /*13b0*/  UIMAD.WIDE.U32 UR12, UR6, UR8, URZ ;  /* 0x00000008060c72a5 */ /* 0x000fe2000f8e00ff */
[----:B------:R-:W-:Y:S01]  /*13c0*/  UMOV UR16, UR17 ;  /* 0x0000001100107c82 */ /* 0x000fe20008000000 */
[----:B------:R-:W-:Y:S01]  /*13d0*/  UMOV UR10, UR11 ;  /* 0x0000000b000a7c82 */ /* 0x000fe20008000000 */
[----:B------:R-:W-:Y:S02]  /*13e0*/  USHF.R.U32.HI UR16, URZ, UR4, UR16 ;  /* 0x00000004ff107299 */ /* 0x000fe40008011610 */
[----:B------:R-:W-:Y:S02]  /*13f0*/  @UP2 USHF.R.U32.HI UR5, URZ, UR9, UR10 ;  /* 0x00000009ff052299 */ /* 0x000fe4000801160a */
[----:B------:R-:W-:Y:S01]  /*1400*/  UMOV UR7, UR13 ;  /* 0x0000000d00077c82 */ /* 0x000fe20008000000 */
[----:B------:R-:W-:Y:S01]  /*1410*/  UMOV UR14, UR15 ;  /* 0x0000000f000e7c82 */ /* 0x000fe20008000000 */
[----:B------:R-:W-:-:S02]  /*1420*/  @UP2 USHF.R.U32.HI UR6, URZ, UR9, UR7 ;  /* 0x00000009ff062299 */ /* 0x000fc40008011607 */
[----:B------:R-:W-:Y:S02]  /*1430*/  USHF.R.U32.HI UR14, URZ, UR25, UR14 ;  /* 0x00000019ff0e7299 */ /* 0x000fe4000801160e */
[----:B------:R-:W-:Y:S02]  /*1440*/  USEL UR4, UR20, UR16, !UP0 ;  /* 0x0000001014047287 */ /* 0x000fe4000c000000 */
[----:B------:R-:W-:Y:S02]  /*1450*/  UIMAD UR7, UR5, UR19, URZ ;  /* 0x00000013050772a4 */ /* 0x000fe4000f8e02ff */
[----:B------:R-:W-:Y:S02]  /*1460*/  USEL UR5, UR21, UR14, !UP1 ;  /* 0x0000000e15057287 */ /* 0x000fe4000c800000 */
[----:B------:R-:W-:Y:S02]  /*1470*/  UIMAD UR12, UR6, UR19, URZ ;  /* 0x00000013060c72a4 */ /* 0x000fe4000f8e02ff */
[----:B------:R-:W-:-:S02]  /*1480*/  UISETP.GE.AND UP0, UPT, UR4, UR7, UPT ;  /* 0x000000070400728c */ /* 0x000fc4000bf06270 */
[----:B------:R-:W-:Y:S02]  /*1490*/  UIMAD.WIDE.U32 UR10, UR4, UR8, URZ ;  /* 0x00000008040a72a5 */ /* 0x000fe4000f8e00ff */
[----:B------:R-:W-:Y:S02]  /*14a0*/  UISETP.GE.OR UP0, UPT, UR5, UR12, UP0 ;  /* 0x0000000c0500728c */ /* 0x000fe40008706670 */
[----:B------:R-:W-:Y:S02]  /*14b0*/  UIMAD.WIDE.U32 UR12, UR5, UR8, URZ ;  /* 0x00000008050c72a5 */ /* 0x000fe4000f8e00ff */
[----:B------:R-:W-:Y:S01]  /*14c0*/  UIADD3 UR10, UPT, UPT, -UR4, URZ, URZ ;  /* 0x000000ff040a7290 */ /* 0x000fe2000fffe1ff */
[----:B------:R-:W-:Y:S01]  /*14d0*/  UMOV UR8, UR11 ;  /* 0x0000000b00087c82 */ /* 0x000fe20008000000 */
[----:B------:R-:W-:Y:S02]  /*14e0*/  UIADD3 UR16, UPT, UPT, -UR5, URZ, URZ ;  /* 0x000000ff05107290 */ /* 0x000fe4000fffe1ff */
[----:B------:R-:W-:-:S03]  /*14f0*/  USHF.R.U32.HI UR8, URZ, UR9, UR8 ;  /* 0x00000009ff087299 */ /* 0x000fc60008011608 */
[----:B------:R-:W-:Y:S01]  /*1500*/  @!UP0 UMOV UR7, UR13 ;  /* 0x0000000d00078c82 */ /* 0x000fe20008000000 */
[----:B------:R-:W-:Y:S02]  /*1510*/  UIMAD UR20, UR26, UR10, UR20 ;  /* 0x0000000a1a1472a4 */ /* 0x000fe4000f8e0214 */
[----:B------:R-:W-:Y:S02]  /*1520*/  USEL UR8, UR4, UR8, !UP2 ;  /* 0x0000000804087287 */ /* 0x000fe4000d000000 */
[----:B------:R-:W-:Y:S02]  /*1530*/  @!UP0 USHF.R.U32.HI UR7, URZ, UR9, UR7 ;  /* 0x00000009ff078299 */ /* 0x000fe40008011607 */
[----:B------:R-:W-:Y:S02]  /*1540*/  UIADD3 UR9, UPT, UPT, -UR8, URZ, URZ ;  /* 0x000000ff08097290 */ /* 0x000fe4000fffe1ff */
[----:B------:R-:W-:Y:S02]  /*1550*/  @!UP0 USEL UR7, UR5, UR7, !UP2 ;  /* 0x0000000705078287 */ /* 0x000fe4000d000000 */
[----:B------:R-:W-:-:S02]  /*1560*/  UIMAD UR9, UR19, UR9, UR4 ;  /* 0x00000009130972a4 */ /* 0x000fc4000f8e0204 */
[----:B------:R-:W-:Y:S02]  /*1570*/  @!UP0 UIADD3 UR8, UPT, UPT, UR8, -UR7, URZ ;  /* 0x8000000708088290 */ /* 0x000fe4000fffe0ff */
[----:B------:R-:W-:Y:S02]  /*1580*/  @!UP0 UIMAD UR6, UR9, UR6, UR7 ;  /* 0x00000006090682a4 */ /* 0x000fe4000f8e0207 */
[----:B------:R-:W-:Y:S02]  /*1590*/  @!UP0 UIMAD UR4, UR8, UR19, UR5 ;  /* 0x00000013080482a4 */ /* 0x000fe4000f8e0205 */
[----:B------:R-:W-:Y:S02]  /*15a0*/  UIMAD UR16, UR22, UR16, UR21 ;  /* 0x00000010161072a4 */ /* 0x000fe4000f8e0215 */
[----:B------:R-:W-:Y:S01]  /*15b0*/  UIMAD UR20, UR4, UR26, UR20 ;  /* 0x0000001a041472a4 */ /* 0x000fe2000f8e0214 */
[----:B------:R-:W-:Y:S02]  /*15c0*/  @!UP0 UMOV UR5, UR6 ;  /* 0x0000000600058c82 */ /* 0x000fe40008000000 */
[----:B------:R-:W-:-:S12]  /*15d0*/  UIMAD UR16, UR5, UR22, UR16 ;  /* 0x00000016051072a4 */ /* 0x000fd8000f8e0210 */
.L_x_18:
[----:B------:R-:W-:Y:S02]  /*15e0*/  UISETP.NE.AND UP1, UPT, UR23, 0x1, UPT ;  /* 0x000000011700788c */ /* 0x000fe4000bf25270 */
[----:B------:R-:W-:Y:S02]  /*15f0*/  UISETP.NE.AND UP0, UPT, UR18, 0x2, UPT ;  /* 0x000000021200788c */ /* 0x000fe4000bf05270 */
[----:B------:R-:W-:Y:S02]  /*1600*/  ULOP3.LUT UR37, UR37, 0x1000, URZ, 0xc0, !UPT ;  /* 0x0000100025257892 */ /* 0x000fe4000f8ec0ff */
[----:B------:R-:W-:-:S03]  /*1610*/  USHF.L.U32 UR31, UR28, UR31, URZ ;  /* 0x0000001f1c1f7299 */ /* 0x000fc600080006ff */
[----:B------:R-:W-:Y:S09]  /*1620*/  BRA.U UP1, `(.L_x_19) ;  /* 0x0000000101447547 */ /* 0x000ff2000b800000 */
[----:B------:R-:W1:Y:S01]  /*1630*/  LDCU.128 UR8, c[0x0][0xb10] ;  /* 0x00016200ff0877ac */ /* 0x000e620008000c00 */
[----:B------:R-:W2:Y:S01]  /*1640*/  LDCU UR12, c[0x0][0xb0c] ;  /* 0x00016180ff0c77ac */ /* 0x000ea20008000800 */
[----:B------:R-:W3:Y:S01]  /*1650*/  LDCU UR13, c[0x0][0xb20] ;  /* 0x00016400ff0d77ac */ /* 0x000ee20008000800 */
[----:B-1----:R-:W-:Y:S02]  /*1660*/  UIMAD.WIDE.U32 UR6, UR16, UR8, URZ ;  /* 0x00000008100672a5 */ /* 0x002fe4000f8e00ff */
[----:B------:R-:W-:Y:S02]  /*1670*/  UIMAD.WIDE.U32 UR4, UR20, UR11, URZ ;  /* 0x0000000b140472a5 */ /* 0x000fe4000f8e00ff */
[----:B--2---:R-:W-:Y:S02]  /*1680*/  UISETP.NE.AND UP2, UPT, UR12, 0x1, UPT ;  /* 0x000000010c00788c */ /* 0x004fe4000bf45270 */
[----:B------:R-:W-:Y:S01]  /*1690*/  UISETP.NE.AND UP1, UPT, UR10, 0x1, UPT ;  /* 0x000000010a00788c */ /* 0x000fe2000bf25270 */
[----:B------:R-:W-:-:S02]  /*16a0*/  UMOV UR6, UR7 ;  /* 0x0000000700067c82 */ /* 0x000fc40008000000 */
[----:B------:R-:W-:Y:S01]  /*16b0*/  UMOV UR4, UR5 ;  /* 0x0000000500047c82 */ /* 0x000fe20008000000 */
[----:B------:R-:W-:Y:S02]  /*16c0*/  USHF.R.U32.HI UR6, URZ, UR9, UR6 ;  /* 0x00000009ff067299 */ /* 0x000fe40008011606 */
[----:B---3--:R-:W-:Y:S02]  /*16d0*/  USHF.R.U32.HI UR4, URZ, UR13, UR4 ;  /* 0x0000000dff047299 */ /* 0x008fe40008011604 */
[----:B------:R-:W-:Y:S02]  /*16e0*/  USEL UR5, UR16, UR6, !UP2 ;  /* 0x0000000610057287 */ /* 0x000fe4000d000000 */
[----:B------:R-:W-:-:S04]  /*16f0*/  USEL UR4, UR20, UR4, !UP1 ;  /* 0x0000000414047287 */ /* 0x000fc8000c800000 */
[----:B------:R-:W-:Y:S02]  /*1700*/  UIADD3 UR6, UPT, UPT, -UR4, UR5, URZ ;  /* 0x0000000504067290 */ /* 0x000fe4000fffe1ff */
[----:B------:R-:W-:Y:S02]  /*1710*/  UIADD3 UR4, UPT, UPT, UR4, -UR5, URZ ;  /* 0x8000000504047290 */ /* 0x000fe4000fffe0ff */
[----:B------:R-:W-:Y:S02]  /*1720*/  UIMAD UR20, UR6, UR10, UR20 ;  /* 0x0000000a061472a4 */ /* 0x000fe4000f8e0214 */
[----:B------:R-:W-:-:S12]  /*1730*/  UIMAD UR16, UR4, UR12, UR16 ;  /* 0x0000000c041072a4 */ /* 0x000fd8000f8e0210 */
.L_x_19:
[----:B------:R-:W-:Y:S05]  /*1740*/  BRA.U !UP5, `(.L_x_20) ;  /* 0x000000010d0c7547 */ /* 0x000fea000b800000 */
[----:B------:R-:W-:Y:S01]  /*1750*/  UCGABAR_WAIT ;  /* 0x0000000000007dc7 */ /* 0x000fe20008000000 */
[----:B------:R-:W-:Y:S01]  /*1760*/  CCTL.IVALL ;  /* 0x00000000ff00798f */ /* 0x000fe20002000000 */
[----:B------:R-:W-:Y:S05]  /*1770*/  BRA `(.L_x_21) ;  /* 0x0000000000047947 */ /* 0x000fea0003800000 */
.L_x_20:
[----:B------:R-:W-:Y:S06]  /*1780*/  BAR.SYNC.DEFER_BLOCKING 0x0 ;  /* 0x0000000000007b1d */ /* 0x000fec0000010000 */
.L_x_21:
[----:B------:R-:W-:Y:S05]  /*1790*/  BRA.U UP0, `(.L_x_22) ;  /* 0x00000015007c7547 */ /* 0x000fea000b800000 */
[----:B------:R-:W1:Y:S01]  /*17a0*/  LDCU UR6, c[0x0][0x38c] ;  /* 0x00007180ff0677ac */ /* 0x000e620008000800 */
[----:B------:R-:W-:Y:S01]  /*17b0*/  PLOP3.LUT P2, PT, PT, PT, UP3, 0x80, 0x8 ;  /* 0x000000000008781c */ /* 0x000fe20003f4f038 */
[----:B------:R-:W-:Y:S01]  /*17c0*/  IMAD.MOV.U32 R12, RZ, RZ, 0x1 ;  /* 0x00000001ff0c7424 */ /* 0x000fe200078e00ff */
[----:B------:R-:W-:Y:S01]  /*17d0*/  ISETP.NE.AND P3, PT, R0, RZ, P4 ;  /* 0x000000ff0000720c */ /* 0x000fe20002765270 */
[----:B------:R-:W-:Y:S01]  /*17e0*/  USHF.L.U32 UR7, UR21, 0x7, URZ ;  /* 0x0000000715077899 */ /* 0x000fe200080006ff */
[----:B------:R-:W-:Y:S01]  /*17f0*/  PLOP3.LUT P2, PT, P2, PT, PT, 0x8, 0x80 ;  /* 0x000000000080781c */ /* 0x000fe2000174e170 */
[----:B------:R-:W-:Y:S01]  /*1800*/  USHF.L.U32 UR55, UR21, 0x6, URZ ;  /* 0x0000000615377899 */ /* 0x000fe200080006ff */
[----:B------:R-:W-:Y:S01]  /*1810*/  CS2R R10, SRZ ;  /* 0x00000000000a7805 */ /* 0x000fe2000001ff00 */
[----:B------:R-:W-:Y:S01]  /*1820*/  UISETP.NE.AND UP1, UPT, UR18, URZ, UPT ;  /* 0x000000ff1200728c */ /* 0x000fe2000bf25270 */
[----:B------:R-:W-:Y:S01]  /*1830*/  IMAD.MOV.U32 R9, RZ, RZ, RZ ;  /* 0x000000ffff097224 */ /* 0x000fe200078e00ff */
[----:B------:R-:W2:Y:S01]  /*1840*/  LDCU UR49, c[0x0][0x370] ;  /* 0x00006e00ff3177ac */ /* 0x000ea20008000800 */
[----:B------:R-:W-:Y:S01]  /*1850*/  IMAD.MOV.U32 R8, RZ, RZ, 0x1 ;  /* 0x00000001ff087424 */ /* 0x000fe200078e00ff */
[----:B------:R-:W3:Y:S01]  /*1860*/  LDCU.64 UR44, c[0x0][0x348] ;  /* 0x00006900ff2c77ac */ /* 0x000ee20008000a00 */
[----:B-1----:R-:W-:-:S02]  /*1870*/  UIADD3 UR5, UPT, UPT, UR6, 0x7f, URZ ;  /* 0x0000007f06057890 */ /* 0x002fc4000fffe0ff */
[----:B------:R-:W-:Y:S02]  /*1880*/  UIADD3 UR56, UPT, UPT, UR6, 0xfe, URZ ;  /* 0x000000fe06387890 */ /* 0x000fe4000fffe0ff */
[----:B------:R-:W-:Y:S01]  /*1890*/  USHF.R.S32.HI UR4, URZ, 0x1f, UR5 ;  /* 0x0000001fff047899 */ /* 0x000fe20008011405 */
[----:B------:R-:W1:Y:S03]  /*18a0*/  LDCU UR48, c[0x0][0x374] ;  /* 0x00006e80ff3077ac */ /* 0x000e660008000800 */
[----:B------:R-:W-:Y:S02]  /*18b0*/  ULEA.HI UR4, UR4, UR5, URZ, 0x7 ;  /* 0x0000000504047291 */ /* 0x000fe4000f8f38ff */
[----:B------:R-:W-:Y:S02]  /*18c0*/  UIADD3 UR5, UPT, UPT, UR6, -0x1, URZ ;  /* 0xffffffff06057890 */ /* 0x000fe4000fffe0ff */
[----:B------:R-:W-:-:S02]  /*18d0*/  USHF.R.S32.HI UR51, URZ, 0x7, UR4 ;  /* 0x00000007ff337899 */ /* 0x000fc40008011404 */
[----:B------:R-:W-:Y:S02]  /*18e0*/  UISETP.GE.U32.AND UP2, UPT, UR5, -0xff, UPT ;  /* 0xffffff010500788c */ /* 0x000fe4000bf46070 */
[----:B------:R-:W-:Y:S02]  /*18f0*/  UISETP.LT.U32.AND UP0, UPT, UR51, 0x4, UPT ;  /* 0x000000043300788c */ /* 0x000fe4000bf01070 */
[----:B------:R-:W-:Y:S02]  /*1900*/  ULOP3.LUT UR5, UR7, 0x80, URZ, 0xc0, !UPT ;  /* 0x0000008007057892 */ /* 0x000fe4000f8ec0ff */
[----:B------:R-:W-:Y:S02]  /*1910*/  USEL UR50, UR51, 0x4, UP0 ;  /* 0x0000000433327887 */ /* 0x000fe40008000000 */
[----:B------:R-:W-:Y:S02]  /*1920*/  ULOP3.LUT UR55, UR55, 0x40, URZ, 0xc0, !UPT ;  /* 0x0000004037377892 */ /* 0x000fe4000f8ec0ff */
[----:B------:R-:W-:-:S02]  /*1930*/  UIADD3 UR4, UPT, UPT, UR50, -0x1, URZ ;  /* 0xffffffff32047890 */ /* 0x000fc4000fffe0ff */
[----:B------:R-:W-:Y:S02]  /*1940*/  @UP2 UIADD3 UR4, UPT, UPT, UR50, URZ, URZ ;  /* 0x000000ff32042290 */ /* 0x000fe4000fffe0ff */
[----:B------:R-:W-:Y:S02]  /*1950*/  USEL UR38, UR40, 0x2, UP1 ;  /* 0x0000000228267887 */ /* 0x000fe40008800000 */
[----:B------:R-:W-:Y:S02]  /*1960*/  ULEA.HI UR53, UR37, UR5, URZ, 0x1a ;  /* 0x0000000525357291 */ /* 0x000fe4000f8fd0ff */
[----:B------:R-:W-:Y:S02]  /*1970*/  UIADD3 UR54, UPT, UPT, UR51, -UR50, URZ ;  /* 0x8000003233367290 */ /* 0x000fe4000fffe0ff */
[----:B------:R-:W-:Y:S02]  /*1980*/  UIADD3 UR39, UPT, UPT, UR4, 0x1, URZ ;  /* 0x0000000104277890 */ /* 0x000fe4000fffe0ff */
[----:B------:R-:W-:Y:S01]  /*1990*/  UIADD3 UR52, UPT, UPT, -UR4, URZ, URZ ;  /* 0x000000ff04347290 */ /* 0x000fe2000fffe1ff */
[----:B-123--:R-:W-:-:S11]  /*19a0*/  UMOV UR29, URZ ;  /* 0x000000ff001d7c82 */ /* 0x00efd60008000000 */
.L_x_46:
[----:B------:R-:W-:Y:S01]  /*19b0*/  UISETP.NE.AND UP0, UPT, UR47, URZ, UPT ;  /* 0x000000ff2f00728c */ /* 0x000fe2000bf05270 */
[----:B-1----:R-:W1:Y:S08]  /*19c0*/  S2UR UR47, SR_CgaCtaId ;  /* 0x00000000002f79c3 */ /* 0x002e700000008800 */
[----:B---3--:R-:W-:Y:S05]  /*19d0*/  BRA.U UP0, `(.L_x_23) ;  /* 0x0000000100347547 */ /* 0x008fea000b800000 */
[----:B------:R-:W2:Y:S01]  /*19e0*/  S2R R0, SR_CgaCtaId ;  /* 0x0000000000007919 */ /* 0x000ea20000008800 */
[----:B------:R-:W-:Y:S02]  /*19f0*/  MOV R3, 0x400 ;  /* 0x0000040000037802 */ /* 0x000fe40000000f00 */
[----:B------:R-:W-:Y:S02]  /*1a00*/  SHF.L.U32 R2, R8, 0x1f, RZ ;  /* 0x0000001f08027819 */ /* 0x000fe400000006ff */
[----:B--2---:R-:W-:-:S05]  /*1a10*/  LEA R0, R0, R3, 0x18 ;  /* 0x0000000300007211 */ /* 0x004fca00078ec0ff */
[----:B------:R-:W-:-:S04]  /*1a20*/  IMAD R3, R9, 0x8, R0 ;  /* 0x0000000809037824 */ /* 0x000fc800078e0200 */
[----:B------:R-:W2:Y:S02]  /*1a30*/  SYNCS.PHASECHK.TRANS64.TRYWAIT P0, [R3+URZ+0x100], R2 ;  /* 0x00010002030075a7 */ /* 0x000ea400080011ff */
[----:B--2---:R-:W-:Y:S05]  /*1a40*/  @!P0 BRA `(.L_x_24) ;  /* 0x0000008000fc8947 */ /* 0x004fea0003800000 */
.L_x_153:
[----:B------:R-:W-:Y:S01]  /*1a50*/  VIADD R9, R9, 0x1 ;  /* 0x0000000109097836 */ /* 0x000fe20000000000 */
[----:B------:R2:W-:Y:S04]  /*1a60*/  SYNCS.ARRIVE.TRANS64.A1T0 RZ, [R3+URZ+0xf0], RZ ;  /* 0x0000f0ff03ff79a7 */ /* 0x0005e800081000ff */
[----:B------:R-:W-:-:S04]  /*1a70*/  ISETP.NE.AND P0, PT, R9, 0x2, PT ;  /* 0x000000020900780c */ /* 0x000fc80003f05270 */
[----:B------:R-:W-:Y:S02]  /*1a80*/  SEL R9, R9, RZ, P0 ;  /* 0x000000ff09097207 */ /* 0x000fe40000000000 */
[----:B--2---:R-:W-:-:S04]  /*1a90*/  SEL R3, RZ, 0x1, P0 ;  /* 0x00000001ff037807 */ /* 0x004fc80000000000 */
[----:B------:R-:W-:Y:S02]  /*1aa0*/  LOP3.LUT R8, R8, R3, RZ, 0x3c, !PT ;  /* 0x0000000308087212 */ /* 0x000fe400078e3cff */
.L_x_23:
[----:B------:R-:W-:Y:S01]  /*1ab0*/  UMOV UR21, 0x400 ;  /* 0x0000040000157882 */ /* 0x000fe20000000000 */
[----:B------:R-:W-:Y:S01]  /*1ac0*/  SHF.L.U32 R0, R12, 0x1f, RZ ;  /* 0x0000001f0c007819 */ /* 0x000fe200000006ff */
[----:B-1----:R-:W-:Y:S02]  /*1ad0*/  ULEA UR21, UR47, UR21, 0x18 ;  /* 0x000000152f157291 */ /* 0x002fe4000f8ec0ff */
[----:B------:R-:W-:Y:S02]  /*1ae0*/  UISETP.GE.U32.AND UP0, UPT, UR56, 0xff, UPT ;  /* 0x000000ff3800788c */ /* 0x000fe4000bf06070 */
[----:B------:R-:W-:Y:S02]  /*1af0*/  ULEA UR4, UR29, UR21, 0x3 ;  /* 0x000000151d047291 */ /* 0x000fe4000f8e18ff */
[----:B------:R-:W-:Y:S01]  /*1b00*/  ULEA UR19, UR20, UR55, 0x7 ;  /* 0x0000003714137291 */ /* 0x000fe2000f8e38ff */
[----:B------:R-:W-:-:S06]  /*1b10*/  UMOV UR13, URZ ;  /* 0x000000ff000d7c82 */ /* 0x000fcc0008000000 */
[----:B------:R1:W2:Y:S01]  /*1b20*/  SYNCS.PHASECHK.TRANS64.TRYWAIT P1, [UR4+0x20], R0 ;  /* 0x00002000ff0075a7 */ /* 0x0002a20008021104 */
[----:B------:R-:W-:-:S04]  /*1b30*/  ULEA.HI UR4, UR16, UR16, URZ, 0x1 ;  /* 0x0000001010047291 */ /* 0x000fc8000f8f08ff */
[----:B------:R-:W-:-:S04]  /*1b40*/  USHF.L.U32 UR4, UR4, 0x7, URZ ;  /* 0x0000000704047899 */ /* 0x000fc800080006ff */
[----:B------:R-:W-:-:S04]  /*1b50*/  ULOP3.LUT UR35, UR4, 0xffffff00, URZ, 0xc0, !UPT ;  /* 0xffffff0004237892 */ /* 0x000fc8000f8ec0ff */
[----:B------:R-:W-:Y:S01]  /*1b60*/  UIADD3 UR35, UPT, UPT, UR53, UR35, URZ ;  /* 0x0000002335237290 */ /* 0x000fe2000fffe0ff */
[----:B------:R-:W-:Y:S11]  /*1b70*/  BRA.U !UP0, `(.L_x_25) ;  /* 0x0000000508107547 */ /* 0x000ff6000b800000 */
[----:B------:R-:W-:Y:S01]  /*1b80*/  UMOV UR30, UR52 ;  /* 0x00000034001e7c82 */ /* 0x000fe20008000000 */
[----:B------:R-:W-:Y:S01]  /*1b90*/  UMOV UR6, UR29 ;  /* 0x0000001d00067c82 */ /* 0x000fe20008000000 */
[----:B------:R-:W-:-:S05]  /*1ba0*/  UMOV UR26, 0x40 ;  /* 0x00000040001a7882 */ /* 0x000fca0000000000 */
.L_x_33:
[----:B------:R-:W-:Y:S01]  /*1bb0*/  ULEA UR5, UR6, UR21, 0x3 ;  /* 0x0000001506057291 */ /* 0x000fe2000f8e18ff */
[----:B--2---:R-:W-:Y:S01]  /*1bc0*/  @P4 MOV R2, 0x18000 ;  /* 0x0001800000024802 */ /* 0x004fe20000000f00 */
[----:B--23--:R-:W-:Y:S10]  /*1bd0*/  @P1 BRA `(.L_x_26) ;  /* 0x00000000000c1947 */ /* 0x00cff40003800000 */
[----:B------:R-:W-:-:S04]  /*1be0*/  SHF.L.U32 R3, R12, 0x1f, RZ ;  /* 0x0000001f0c037819 */ /* 0x000fc800000006ff */
[----:B------:R-:W2:Y:S02]  /*1bf0*/  SYNCS.PHASECHK.TRANS64.TRYWAIT P0, [UR5+0x20], R3 ;  /* 0x00002003ff0075a7 */ /* 0x000ea40008001105 */
[----:B--2---:R-:W-:Y:S05]  /*1c00*/  @!P0 BRA `(.L_x_27) ;  /* 0x0000008000a08947 */ /* 0x004fea0003800000 */
.L_x_26:
[----:B------:R2:W-:Y:S01]  /*1c10*/  @P4 SYNCS.ARRIVE.TRANS64 RZ, [UR5], R2 ;  /* 0x00000002ffff49a7 */ /* 0x0005e20008000005 */
[----:B------:R-:W-:Y:S02]  /*1c20*/  ULOP3.LUT UR4, UR38, 0x2, URZ, 0xfc, !UPT ;  /* 0x0000000226047892 */ /* 0x000fe4000f8efcff */
[----:B------:R-:W-:Y:S02]  /*1c30*/  UIADD3 UR30, UPT, UPT, UR30, 0x1, URZ ;  /* 0x000000011e1e7890 */ /* 0x000fe4000fffe0ff */
[----:B------:R-:W-:Y:S02]  /*1c40*/  UISETP.NE.AND UP0, UPT, UR4, 0x2, UPT ;  /* 0x000000020400788c */ /* 0x000fe4000bf05270 */
[----:B------:R-:W-:-:S07]  /*1c50*/  UISETP.NE.AND UP2, UPT, UR30, 0x1, UPT ;  /* 0x000000011e00788c */ /* 0x000fce000bf45270 */
[----:B------:R-:W-:Y:S05]  /*1c60*/  BRA.U UP0, `(.L_x_28) ;  /* 0x0000000100047547 */ /* 0x000fea000b800000 */
[----:B------:R-:W-:Y:S05]  /*1c70*/  BPT.TRAP 0x1 ;  /* 0x000000040000795c */ /* 0x000fea0000300000 */
.L_x_28:
[----:B------:R-:W-:Y:S04]  /*1c80*/  BSSY.RECONVERGENT B0, `(.L_x_29) ;  /* 0x0000003000007945 */ /* 0x000fe80003800200 */
[----:B------:R-:W-:Y:S05]  /*1c90*/  @!P3 BRA `(.L_x_30) ;  /* 0x000000000004b947 */ /* 0x000fea0003800000 */
[----:B------:R-:W-:Y:S05]  /*1ca0*/  BPT.TRAP 0x1 ;  /* 0x000000040000795c */ /* 0x000fea0000300000 */
.L_x_30:
[----:B------:R-:W-:Y:S05]  /*1cb0*/  BSYNC.RECONVERGENT B0 ;  /* 0x0000000000007941 */ /* 0x000fea0003800200 */
.L_x_29:
[----:B------:R-:W-:Y:S01]  /*1cc0*/  UIADD3 UR4, UPT, UPT, UR6, 0x1, URZ ;  /* 0x0000000106047890 */ /* 0x000fe2000fffe0ff */
[----:B------:R-:W-:Y:S01]  /*1cd0*/  BSSY.RECONVERGENT B0, `(.L_x_31) ;  /* 0x000002a000007945 */ /* 0x000fe20003800200 */
[----:B------:R-:W-:Y:S02]  /*1ce0*/  ELECT P0, URZ, PT ;  /* 0x0000000000ff782f */ /* 0x000fe40003800000 */
[----:B------:R-:W-:-:S04]  /*1cf0*/  UISETP.NE.AND UP0, UPT, UR4, 0x4, UPT ;  /* 0x000000040400788c */ /* 0x000fc8000bf05270 */
[----:B------:R-:W-:Y:S02]  /*1d00*/  USEL UR7, URZ, 0x1, UP0 ;  /* 0x00000001ff077887 */ /* 0x000fe40008000000 */
[----:B------:R-:W-:-:S04]  /*1d10*/  USEL UR29, UR4, URZ, UP0 ;  /* 0x000000ff041d7287 */ /* 0x000fc80008000000 */
[----:B------:R-:W-:Y:S01]  /*1d20*/  ULEA UR4, UR29, UR21, 0x3 ;  /* 0x000000151d047291 */ /* 0x000fe2000f8e18ff */
[----:B------:R-:W-:-:S04]  /*1d30*/  LOP3.LUT R12, R12, UR7, RZ, 0x3c, !PT ;  /* 0x000000070c0c7c12 */ /* 0x000fc8000f8e3cff */
[----:B-1----:R-:W-:-:S04]  /*1d40*/  SHF.L.U32 R0, R12, 0x1f, RZ ;  /* 0x0000001f0c007819 */ /* 0x002fc800000006ff */
[----:B------:R1:W3:Y:S01]  /*1d50*/  SYNCS.PHASECHK.TRANS64.TRYWAIT P1, [UR4+0x20], R0 ;  /* 0x00002000ff0075a7 */ /* 0x0002e20008021104 */
[----:B------:R-:W-:Y:S05]  /*1d60*/  @!P0 BRA `(.L_x_32) ;  /* 0x0000000000808947 */ /* 0x000fea0003800000 */
[----:B------:R-:W-:Y:S02]  /*1d70*/  USHF.L.U32 UR4, UR6, 0xe, URZ ;  /* 0x0000000e06047899 */ /* 0x000fe400080006ff */
[----:B------:R-:W-:Y:S02]  /*1d80*/  UIADD3 UR22, UP1, UPT, UR44, 0x80, URZ ;  /* 0x000000802c167890 */ /* 0x000fe4000ff3e0ff */
[----:B------:R-:W-:Y:S02]  /*1d90*/  ULOP3.LUT UR24, UR4, UR37, URZ, 0xfc, !UPT ;  /* 0x0000002504187292 */ /* 0x000fe4000f8efcff */
[----:B------:R-:W-:Y:S02]  /*1da0*/  UIADD3 UR14, UP0, UPT, UR44, 0x180, URZ ;  /* 0x000001802c0e7890 */ /* 0x000fe4000ff1e0ff */
[----:B------:R-:W-:Y:S02]  /*1db0*/  ULEA UR24, UR24, UR21, 0x1 ;  /* 0x0000001518187291 */ /* 0x000fe4000f8e08ff */
[----:B------:R-:W-:-:S02]  /*1dc0*/  UIADD3 UR4, UPT, UPT, UR21, UR4, URZ ;  /* 0x0000000415047290 */ /* 0x000fc4000fffe0ff */
[----:B------:R-:W-:Y:S02]  /*1dd0*/  UIADD3 UR34, UPT, UPT, UR26, -0x40, URZ ;  /* 0xffffffc01a227890 */ /* 0x000fe4000fffe0ff */
[----:B------:R-:W-:Y:S02]  /*1de0*/  ULOP3.LUT UR33, UR5, 0xfefffff8, URZ, 0xc0, !UPT ;  /* 0xfefffff805217892 */ /* 0x000fe4000f8ec0ff */
[----:B------:R-:W-:Y:S02]  /*1df0*/  UIADD3.X UR23, UPT, UPT, URZ, UR45, URZ, UP1, !UPT ;  /* 0x0000002dff177290 */ /* 0x000fe40008ffe4ff */
[----:B------:R-:W-:Y:S02]  /*1e00*/  UIADD3 UR32, UPT, UPT, UR24, 0x8400, URZ ;  /* 0x0000840018207890 */ /* 0x000fe4000fffe0ff */
[----:B------:R-:W-:Y:S02]  /*1e10*/  UPRMT UR7, URZ, 0x5410, UR31 ;  /* 0x00005410ff077896 */ /* 0x000fe4000800001f */
[----:B------:R-:W-:-:S02]  /*1e20*/  UIADD3 UR24, UPT, UPT, UR24, 0xc400, URZ ;  /* 0x0000c40018187890 */ /* 0x000fc4000fffe0ff */
[----:B------:R-:W-:Y:S02]  /*1e30*/  UIADD3.X UR15, UPT, UPT, URZ, UR45, URZ, UP0, !UPT ;  /* 0x0000002dff0f7290 */ /* 0x000fe400087fe4ff */
[----:B------:R-:W-:Y:S02]  /*1e40*/  UIADD3 UR16, UPT, UPT, UR4, 0x28400, URZ ;  /* 0x0002840004107890 */ /* 0x000fe4000fffe0ff */
[----:B------:R-:W-:Y:S01]  /*1e50*/  UIADD3 UR8, UPT, UPT, UR4, 0x2a400, URZ ;  /* 0x0002a40004087890 */ /* 0x000fe2000fffe0ff */
[----:B------:R-:W-:Y:S01]  /*1e60*/  UMOV UR40, 0x0 ;  /* 0x0000000000287882 */ /* 0x000fe20000000000 */
[----:B------:R-:W-:Y:S01]  /*1e70*/  UMOV UR41, 0x10000000 ;  /* 0x1000000000297882 */ /* 0x000fe20000000000 */
[----:B------:R-:W-:Y:S01]  /*1e80*/  UMOV UR27, UR35 ;  /* 0x00000023001b7c82 */ /* 0x000fe20008000000 */
[----:B------:R-:W-:Y:S01]  /*1e90*/  UMOV UR28, UR36 ;  /* 0x00000024001c7c82 */ /* 0x000fe20008000000 */
[----:B------:R-:W-:Y:S01]  /*1ea0*/  UMOV UR25, UR33 ;  /* 0x0000002100197c82 */ /* 0x000fe20008000000 */
[----:B------:R-:W-:Y:S01]  /*1eb0*/  UMOV UR20, UR36 ;  /* 0x0000002400147c82 */ /* 0x000fe20008000000 */
[----:B------:R-:W-:Y:S01]  /*1ec0*/  UMOV UR17, UR33 ;  /* 0x0000002100117c82 */ /* 0x000fe20008000000 */
[----:B------:R-:W-:Y:S01]  /*1ed0*/  UMOV UR18, UR34 ;  /* 0x0000002200127c82 */ /* 0x000fe20008000000 */
[----:B------:R4:W-:Y:S01]  /*1ee0*/  UTMALDG.3D.MULTICAST.2CTA [UR32], [UR22], UR7, desc[UR40] ;  /* 0x00002820160073b4 */ /* 0x0009e20008211807 */
[----:B------:R-:W-:Y:S01]  /*1ef0*/  UMOV UR10, UR26 ;  /* 0x0000001a000a7c82 */ /* 0x000fe20008000000 */
[----:B------:R-:W-:Y:S01]  /*1f00*/  UMOV UR11, UR19 ;  /* 0x00000013000b7c82 */ /* 0x000fe20008000000 */
[----:B------:R-:W-:Y:S01]  /*1f10*/  UMOV UR12, UR36 ;  /* 0x00000024000c7c82 */ /* 0x000fe20008000000 */
[----:B------:R-:W-:Y:S01]  /*1f20*/  UMOV UR9, UR33 ;  /* 0x0000002100097c82 */ /* 0x000fe20008000000 */
[----:B------:R4:W-:Y:S01]  /*1f30*/  UTMALDG.3D.MULTICAST.2CTA [UR24], [UR22], UR7, desc[UR40] ;  /* 0x00002818160073b4 */ /* 0x0009e20008211807 */
[----:B------:R4:W-:Y:S01]  /*1f40*/  UTMALDG.3D.2CTA [UR16], [UR14], desc[UR40] ;  /* 0x000028100e0075b4 */ /* 0x0009e20008211000 */
[----:B------:R4:W-:Y:S02]  /*1f50*/  UTMALDG.3D.2CTA [UR8], [UR14], desc[UR40] ;  /* 0x000028080e0075b4 */ /* 0x0009e40008211000 */
[----:B----4-:R-:W-:Y:S01]  /*1f60*/  NOP ;  /* 0x0000000000007918 */ /* 0x010fe20000000000 */
.L_x_32:
[----:B------:R-:W-:Y:S05]  /*1f70*/  BSYNC.RECONVERGENT B0 ;  /* 0x0000000000007941 */ /* 0x000fea0003800200 */
.L_x_31:
[----:B------:R-:W-:Y:S01]  /*1f80*/  UIADD3 UR26, UPT, UPT, UR26, 0x80, URZ ;  /* 0x000000801a1a7890 */ /* 0x000fe2000fffe0ff */
[----:B------:R-:W-:Y:S01]  /*1f90*/  UMOV UR6, UR29 ;  /* 0x0000001d00067c82 */ /* 0x000fe20008000000 */
[----:B------:R-:W-:Y:S01]  /*1fa0*/  UMOV UR13, UR39 ;  /* 0x00000027000d7c82 */ /* 0x000fe20008000000 */
[----:B------:R-:W-:Y:S09]  /*1fb0*/  BRA.U UP2, `(.L_x_33) ;  /* 0xfffffff902fc7547 */ /* 0x000ff2000b83ffff */
.L_x_25:
[----:B------:R-:W-:Y:S01]  /*1fc0*/  ULEA UR4, UR29, UR21, 0x3 ;  /* 0x000000151d047291 */ /* 0x000fe2000f8e18ff */
[----:B-1----:R-:W-:Y:S01]  /*1fd0*/  SHF.L.U32 R0, R12, 0x1f, RZ ;  /* 0x0000001f0c007819 */ /* 0x002fe200000006ff */
[----:B------:R-:W-:Y:S01]  /*1fe0*/  @!P2 SYNCS.ARRIVE.TRANS64.A1T0 RZ, [UR21+0x88], RZ ;  /* 0x000088ffffffa9a7 */ /* 0x000fe20008100015 */
[----:B------:R-:W-:-:S06]  /*1ff0*/  UISETP.GT.AND UP0, UPT, UR51, UR50, UPT ;  /* 0x000000323300728c */ /* 0x000fcc000bf04270 */
[----:B--23--:R1:W2:Y:S03]  /*2000*/  SYNCS.PHASECHK.TRANS64.TRYWAIT P1, [UR4+0x20], R0 ;  /* 0x00002000ff0075a7 */ /* 0x00c2a60008021104 */
[----:B------:R-:W-:Y:S05]  /*2010*/  BRA.U !UP0, `(.L_x_34) ;  /* 0x0000000508087547 */ /* 0x000fea000b800000 */
[----:B------:R-:W-:Y:S01]  /*2020*/  UIADD3 UR30, UPT, UPT, UR54, UR13, URZ ;  /* 0x0000000d361e7290 */ /* 0x000fe2000fffe0ff */
[----:B------:R-:W-:-:S11]  /*2030*/  UMOV UR7, UR29 ;  /* 0x0000001d00077c82 */ /* 0x000fd60008000000 */
.L_x_42:
[----:B------:R-:W-:Y:S01]  /*2040*/  ULEA UR6, UR7, UR21, 0x3 ;  /* 0x0000001507067291 */ /* 0x000fe2000f8e18ff */
[----:B--2---:R-:W-:Y:S01]  /*2050*/  @P4 MOV R2, 0x18000 ;  /* 0x0001800000024802 */ /* 0x004fe20000000f00 */
[----:B--23--:R-:W-:Y:S10]  /*2060*/  @P1 BRA `(.L_x_35) ;  /* 0x00000000000c1947 */ /* 0x00cff40003800000 */
[----:B------:R-:W-:-:S04]  /*2070*/  SHF.L.U32 R3, R12, 0x1f, RZ ;  /* 0x0000001f0c037819 */ /* 0x000fc800000006ff */
[----:B------:R-:W2:Y:S02]  /*2080*/  SYNCS.PHASECHK.TRANS64.TRYWAIT P0, [UR6+0x20], R3 ;  /* 0x00002003ff0075a7 */ /* 0x000ea40008001106 */
[----:B--2---:R-:W-:Y:S05]  /*2090*/  @!P0 BRA `(.L_x_36) ;  /* 0x0000007c00948947 */ /* 0x004fea0003800000 */
.L_x_35:
[----:B------:R2:W-:Y:S01]  /*20a0*/  @P4 SYNCS.ARRIVE.TRANS64 RZ, [UR6], R2 ;  /* 0x00000002ffff49a7 */ /* 0x0005e20008000006 */
[----:B------:R-:W-:-:S04]  /*20b0*/  ULOP3.LUT UR4, UR38, 0x2, URZ, 0xfc, !UPT ;  /* 0x0000000226047892 */ /* 0x000fc8000f8efcff */
[----:B------:R-:W-:-:S09]  /*20c0*/  UISETP.NE.AND UP0, UPT, UR4, 0x2, UPT ;  /* 0x000000020400788c */ /* 0x000fd2000bf05270 */
[----:B------:R-:W-:Y:S05]  /*20d0*/  BRA.U UP0, `(.L_x_37) ;  /* 0x0000000100047547 */ /* 0x000fea000b800000 */
[----:B------:R-:W-:Y:S05]  /*20e0*/  BPT.TRAP 0x1 ;  /* 0x000000040000795c */ /* 0x000fea0000300000 */
.L_x_37:
[----:B------:R-:W-:Y:S04]  /*20f0*/  BSSY.RECONVERGENT B0, `(.L_x_38) ;  /* 0x0000003000007945 */ /* 0x000fe80003800200 */
[----:B------:R-:W-:Y:S05]  /*2100*/  @!P3 BRA `(.L_x_39) ;  /* 0x000000000004b947 */ /* 0x000fea0003800000 */
[----:B------:R-:W-:Y:S05]  /*2110*/  BPT.TRAP 0x1 ;  /* 0x000000040000795c */ /* 0x000fea0000300000 */
.L_x_39:
[----:B------:R-:W-:Y:S05]  /*2120*/  BSYNC.RECONVERGENT B0 ;  /* 0x0000000000007941 */ /* 0x000fea0003800200 */
.L_x_38:
        /* <DEDUP_REMOVED lines=14> */
[----:B------:R-:W-:Y:S02]  /*2210*/  USHF.L.U32 UR34, UR13, 0x7, URZ ;  /* 0x000000070d227899 */ /* 0x000fe400080006ff */
[----:B------:R-:W-:Y:S02]  /*2220*/  ULEA UR24, UR24, UR21, 0x1 ;  /* 0x0000001518187291 */ /* 0x000fe4000f8e08ff */
[----:B------:R-:W-:-:S02]  /*2230*/  UIADD3 UR22, UP0, UPT, UR44, 0x180, URZ ;  /* 0x000001802c167890 */ /* 0x000fc4000ff1e0ff */
[----:B------:R-:W-:Y:S02]  /*2240*/  UIADD3 UR4, UPT, UPT, UR21, UR4, URZ ;  /* 0x0000000415047290 */ /* 0x000fe4000fffe0ff */
[----:B------:R-:W-:Y:S02]  /*2250*/  ULOP3.LUT UR33, UR6, 0xfefffff8, URZ, 0xc0, !UPT ;  /* 0xfefffff806217892 */ /* 0x000fe4000f8ec0ff */
[----:B------:R-:W-:Y:S02]  /*2260*/  UIADD3.X UR15, UPT, UPT, URZ, UR45, URZ, UP1, !UPT ;  /* 0x0000002dff0f7290 */ /* 0x000fe40008ffe4ff */
[----:B------:R-:W-:Y:S02]  /*2270*/  UIADD3 UR32, UPT, UPT, UR24, 0x8400, URZ ;  /* 0x0000840018207890 */ /* 0x000fe4000fffe0ff */
[----:B------:R-:W-:Y:S02]  /*2280*/  UPRMT UR5, URZ, 0x5410, UR31 ;  /* 0x00005410ff057896 */ /* 0x000fe4000800001f */
[----:B------:R-:W-:-:S02]  /*2290*/  UIADD3 UR26, UPT, UPT, UR34, 0x40, URZ ;  /* 0x00000040221a7890 */ /* 0x000fc4000fffe0ff */
[----:B------:R-:W-:Y:S02]  /*22a0*/  UIADD3 UR24, UPT, UPT, UR24, 0xc400, URZ ;  /* 0x0000c40018187890 */ /* 0x000fe4000fffe0ff */
        /* <DEDUP_REMOVED lines=20> */
.L_x_41:
[----:B------:R-:W-:Y:S05]  /*23f0*/  BSYNC.RECONVERGENT B0 ;  /* 0x0000000000007941 */ /* 0x000fea0003800200 */
.L_x_40:
[----:B------:R-:W-:Y:S01]  /*2400*/  UIADD3 UR13, UPT, UPT, UR13, 0x1, URZ ;  /* 0x000000010d0d7890 */ /* 0x000fe2000fffe0ff */
[----:B------:R-:W-:-:S03]  /*2410*/  UMOV UR7, UR29 ;  /* 0x0000001d00077c82 */ /* 0x000fc60008000000 */
[----:B------:R-:W-:-:S09]  /*2420*/  UISETP.NE.AND UP0, UPT, UR13, UR30, UPT ;  /* 0x0000001e0d00728c */ /* 0x000fd2000bf05270 */
[----:B------:R-:W-:Y:S05]  /*2430*/  BRA.U UP0, `(.L_x_42) ;  /* 0xfffffffd00007547 */ /* 0x000fea000b83ffff */
.L_x_34:
[C---:B------:R-:W-:Y:S01]  /*2440*/  LEA R3, R11.reuse, UR21, 0x3 ;  /* 0x000000150b037c11 */ /* 0x040fe2000f8e18ff */
[----:B------:R-:W-:Y:S01]  /*2450*/  NOP ;  /* 0x0000000000007918 */ /* 0x000fe20000000000 */
[----:B-1----:R-:W-:Y:S02]  /*2460*/  SHF.L.U32 R0, R10, 0x1f, RZ ;  /* 0x0000001f0a007819 */ /* 0x002fe400000006ff */
[----:B------:R-:W-:Y:S02]  /*2470*/  LEA R5, R11, UR21, 0x4 ;  /* 0x000000150b057c11 */ /* 0x000fe4000f8e20ff */
[----:B------:R-:W1:Y:S02]  /*2480*/  SYNCS.PHASECHK.TRANS64.TRYWAIT P0, [R3+URZ+0x90], R0 ;  /* 0x00009000030075a7 */ /* 0x000e6400080011ff */
[----:B-1----:R-:W-:Y:S05]  /*2490*/  @!P0 BRA `(.L_x_43) ;  /* 0x0000007800ac8947 */ /* 0x002fea0003800000 */
.L_x_156:
[----:B------:R-:W4:Y:S01]  /*24a0*/  LDS.128 R4, [R5+0x120] ;  /* 0x0001200005047984 */ /* 0x000f220000000c00 */
[----:B------:R-:W-:Y:S01]  /*24b0*/  UISETP.GE.AND UP0, UPT, UR42, 0x1, UPT ;  /* 0x000000012a00788c */ /* 0x000fe2000bf06270 */
[----:B------:R-:W-:Y:S01]  /*24c0*/  @!PT LDS RZ, [RZ] ;  /* 0x00000000fffff984 */ /* 0x000fe20000000800 */
[----:B------:R-:W-:Y:S01]  /*24d0*/  @!PT LDS RZ, [RZ] ;  /* 0x00000000fffff984 */ /* 0x000fe20000000800 */
[----:B------:R-:W-:Y:S01]  /*24e0*/  @!PT LDS RZ, [RZ] ;  /* 0x00000000fffff984 */ /* 0x000fe20000000800 */
[----:B------:R-:W-:Y:S01]  /*24f0*/  @!PT LDS RZ, [RZ] ;  /* 0x00000000fffff984 */ /* 0x000fe20000000800 */
[----:B------:R1:W-:Y:S06]  /*2500*/  MEMBAR.ALL.CTA ;  /* 0x0000000000007992 */ /* 0x0003ec0000008000 */
[----:B-1----:R-:W1:Y:S01]  /*2510*/  FENCE.VIEW.ASYNC.S ;  /* 0x00000000000073c6 */ /* 0x002e620000000000 */
[----:B----4-:R-:W-:-:S13]  /*2520*/  LOP3.LUT P0, RZ, R6, 0x1, RZ, 0xc0, !PT ;  /* 0x0000000106ff7812 */ /* 0x010fda000780c0ff */
[----:B-1----:R-:W-:Y:S01]  /*2530*/  VOTEU.ANY UP1, P0 ;  /* 0x0000000000ff7886 */ /* 0x002fe20000020100 */
[----:B------:R-:W-:-:S13]  /*2540*/  PLOP3.LUT P0, PT, PT, PT, UP1, 0x80, 0x8 ;  /* 0x000000000008781c */ /* 0x000fda0003f0f018 */
[----:B------:R-:W-:Y:S02]  /*2550*/  @P0 LOP3.LUT R0, R5, 0xffff, RZ, 0xc0, !PT ;  /* 0x0000ffff05000812 */ /* 0x000fe400078ec0ff */
[----:B--2---:R-:W-:Y:S02]  /*2560*/  @P0 MOV R2, R4 ;  /* 0x0000000400020202 */ /* 0x004fe40000000f00 */
[----:B------:R-:W-:Y:S01]  /*2570*/  @P0 R2UR UR5, R0 ;  /* 0x00000000000502ca */ /* 0x000fe200000e0000 */
[----:B------:R-:W-:Y:S01]  /*2580*/  VIADD R0, R3, 0xa0 ;  /* 0x000000a003007836 */ /* 0x000fe20000000000 */
[----:B------:R-:W-:Y:S02]  /*2590*/  @P0 SHF.R.U32.HI R4, RZ, 0x10, R5 ;  /* 0x00000010ff040819 */ /* 0x000fe40000011605 */
[----:B------:R-:W-:Y:S02]  /*25a0*/  @P0 R2UR UR6, R2 ;  /* 0x00000000020602ca */ /* 0x000fe400000e0000 */
[----:B------:R-:W-:-:S02]  /*25b0*/  PRMT R0, RZ, 0x654, R0 ;  /* 0x00000654ff007816 */ /* 0x000fc40000000000 */
[----:B------:R-:W-:Y:S02]  /*25c0*/  @P0 R2UR UR4, R4 ;  /* 0x00000000040402ca */ /* 0x000fe400000e0000 */
[----:B------:R1:W-:Y:S03]  /*25d0*/  SYNCS.ARRIVE.TRANS64.RED.A1T0 RZ, [R0+URZ], RZ ;  /* 0x000000ff00ff79a7 */ /* 0x0003e600081004ff */
[----:B------:R-:W-:-:S04]  /*25e0*/  @UP1 UMOV UR43, UR5 ;  /* 0x00000005002b1c82 */ /* 0x000fc80008000000 */
[----:B------:R-:W-:-:S04]  /*25f0*/  @UP1 UMOV UR46, UR6 ;  /* 0x00000006002e1c82 */ /* 0x000fc80008000000 */
[----:B------:R-:W-:Y:S01]  /*2600*/  @UP1 UMOV UR36, UR4 ;  /* 0x0000000400241c82 */ /* 0x000fe20008000000 */
[----:B------:R-:W-:Y:S05]  /*2610*/  BRA.U !UP0, `(.L_x_44) ;  /* 0x0000000108d47547 */ /* 0x000fea000b800000 */
[----:B------:R-:W2:Y:S01]  /*2620*/  LDCU.128 UR12, c[0x0][0xb10] ;  /* 0x00016200ff0c77ac */ /* 0x000ea20008000c00 */
[----:B------:R-:W4:Y:S01]  /*2630*/  LDCU UR22, c[0x0][0xb20] ;  /* 0x00016400ff1677ac */ /* 0x000f220008000800 */
[----:B------:R-:W3:Y:S01]  /*2640*/  LDCU UR20, c[0x0][0xb0c] ;  /* 0x00016180ff1477ac */ /* 0x000ee20008000800 */
[----:B------:R-:W1:Y:S01]  /*2650*/  LDCU.64 UR8, c[0x0][0xb28] ;  /* 0x00016500ff0877ac */ /* 0x000e620008000a00 */
[----:B------:R-:W-:Y:S02]  /*2660*/  UISETP.NE.AND UP3, UPT, UR42, 0x1, UPT ;  /* 0x000000012a00788c */ /* 0x000fe4000bf65270 */
[----:B--2---:R-:W-:Y:S02]  /*2670*/  UIMAD.WIDE.U32 UR6, UR48, UR15, URZ ;  /* 0x0000000f300672a5 */ /* 0x004fe4000f8e00ff */
[----:B------:R-:W-:Y:S02]  /*2680*/  UIMAD.WIDE.U32 UR4, UR49, UR12, URZ ;  /* 0x0000000c310472a5 */ /* 0x000fe4000f8e00ff */
[----:B------:R-:W-:-:S02]  /*2690*/  UISETP.NE.AND UP0, UPT, UR14, 0x1, UPT ;  /* 0x000000010e00788c */ /* 0x000fc4000bf05270 */
[----:B------:R-:W-:Y:S01]  /*26a0*/  UIMAD.WIDE.U32 UR18, UR43, UR15, URZ ;  /* 0x0000000f2b1272a5 */ /* 0x000fe2000f8e00ff */
[----:B------:R-:W-:Y:S02]  /*26b0*/  UMOV UR6, UR7 ;  /* 0x0000000700067c82 */ /* 0x000fe40008000000 */
[----:B------:R-:W-:Y:S01]  /*26c0*/  UMOV UR4, UR5 ;  /* 0x0000000500047c82 */ /* 0x000fe20008000000 */
[----:B----4-:R-:W-:Y:S02]  /*26d0*/  USHF.R.U32.HI UR6, URZ, UR22, UR6 ;  /* 0x00000016ff067299 */ /* 0x010fe40008011606 */
[----:B---3--:R-:W-:Y:S02]  /*26e0*/  UISETP.NE.AND UP2, UPT, UR20, 0x1, UPT ;  /* 0x000000011400788c */ /* 0x008fe4000bf45270 */
[----:B------:R-:W-:Y:S02]  /*26f0*/  USHF.R.U32.HI UR4, URZ, UR13, UR4 ;  /* 0x0000000dff047299 */ /* 0x000fe40008011604 */
[----:B------:R-:W-:-:S02]  /*2700*/  USEL UR5, UR48, UR6, !UP0 ;  /* 0x0000000630057287 */ /* 0x000fc4000c000000 */
[----:B------:R-:W-:Y:S02]  /*2710*/  USEL UR6, UR49, UR4, !UP2 ;  /* 0x0000000431067287 */ /* 0x000fe4000d000000 */
[----:B-1----:R-:W-:Y:S01]  /*2720*/  UIMAD.WIDE.U32 UR10, UR5, UR8, URZ ;  /* 0x00000008050a72a5 */ /* 0x002fe2000f8e00ff */
[----:B------:R-:W-:Y:S01]  /*2730*/  UMOV UR4, UR19 ;  /* 0x0000001300047c82 */ /* 0x000fe20008000000 */
[----:B------:R-:W-:Y:S02]  /*2740*/  UIMAD.WIDE.U32 UR16, UR46, UR12, URZ ;  /* 0x0000000c2e1072a5 */ /* 0x000fe4000f8e00ff */
[----:B------:R-:W-:-:S03]  /*2750*/  UIMAD.WIDE.U32 UR18, UR6, UR8, URZ ;  /* 0x00000008061272a5 */ /* 0x000fc6000f8e00ff */
[----:B------:R-:W-:Y:S01]  /*2760*/  UMOV UR10, UR11 ;  /* 0x0000000b000a7c82 */ /* 0x000fe20008000000 */
[----:B------:R-:W-:Y:S02]  /*2770*/  USHF.R.U32.HI UR4, URZ, UR22, UR4 ;  /* 0x00000016ff047299 */ /* 0x000fe40008011604 */
[----:B------:R-:W-:Y:S01]  /*2780*/  @UP3 USHF.R.U32.HI UR5, URZ, UR9, UR10 ;  /* 0x00000009ff053299 */ /* 0x000fe2000801160a */
[----:B------:R-:W-:Y:S01]  /*2790*/  UMOV UR16, UR17 ;  /* 0x0000001100107c82 */ /* 0x000fe20008000000 */
[----:B------:R-:W-:Y:S01]  /*27a0*/  UMOV UR18, UR19 ;  /* 0x0000001300127c82 */ /* 0x000fe20008000000 */
[----:B------:R-:W-:Y:S02]  /*27b0*/  USHF.R.U32.HI UR13, URZ, UR13, UR16 ;  /* 0x0000000dff0d7299 */ /* 0x000fe40008011610 */
[----:B------:R-:W-:Y:S02]  /*27c0*/  USEL UR4, UR43, UR4, !UP0 ;  /* 0x000000042b047287 */ /* 0x000fe4000c000000 */
[----:B------:R-:W-:-:S02]  /*27d0*/  @UP3 USHF.R.U32.HI UR6, URZ, UR9, UR18 ;  /* 0x00000009ff063299 */ /* 0x000fc40008011612 */
[----:B------:R-:W-:Y:S02]  /*27e0*/  UIMAD UR7, UR42, UR5, URZ ;  /* 0x000000052a0772a4 */ /* 0x000fe4000f8e02ff */
[----:B------:R-:W-:Y:S02]  /*27f0*/  USEL UR5, UR46, UR13, !UP2 ;  /* 0x0000000d2e057287 */ /* 0x000fe4000d000000 */
[----:B------:R-:W-:Y:S02]  /*2800*/  UIMAD UR10, UR42, UR6, URZ ;  /* 0x000000062a0a72a4 */ /* 0x000fe4000f8e02ff */
[----:B------:R-:W-:Y:S02]  /*2810*/  UISETP.GE.AND UP0, UPT, UR4, UR7, UPT ;  /* 0x000000070400728c */ /* 0x000fe4000bf06270 */
[----:B------:R-:W-:Y:S02]  /*2820*/  UIMAD.WIDE.U32 UR12, UR4, UR8, URZ ;  /* 0x00000008040c72a5 */ /* 0x000fe4000f8e00ff */
[----:B------:R-:W-:-:S02]  /*2830*/  UISETP.GE.OR UP0, UPT, UR5, UR10, UP0 ;  /* 0x0000000a0500728c */ /* 0x000fc40008706670 */
        /* <DEDUP_REMOVED lines=19> */
.L_x_44:
[----:B------:R-:W2:Y:S02]  /*2970*/  LDCU UR4, c[0x0][0xb30] ;  /* 0x00016600ff0477ac */ /* 0x000ea40008000800 */
[----:B--2---:R-:W-:-:S09]  /*2980*/  UISETP.NE.AND UP0, UPT, UR4, 0x1, UPT ;  /* 0x000000010400788c */ /* 0x004fd2000bf05270 */
[----:B------:R-:W-:Y:S05]  /*2990*/  BRA.U UP0, `(.L_x_45) ;  /* 0x0000000100447547 */ /* 0x000fea000b800000 */
[----:B------:R-:W2:Y:S01]  /*29a0*/  LDCU.128 UR8, c[0x0][0xb10] ;  /* 0x00016200ff0877ac */ /* 0x000ea20008000c00 */
[----:B------:R-:W4:Y:S01]  /*29b0*/  LDCU UR12, c[0x0][0xb0c] ;  /* 0x00016180ff0c77ac */ /* 0x000f220008000800 */
[----:B------:R-:W1:Y:S01]  /*29c0*/  LDCU UR13, c[0x0][0xb20] ;  /* 0x00016400ff0d77ac */ /* 0x000e620008000800 */
[----:B--2---:R-:W-:Y:S02]  /*29d0*/  UIMAD.WIDE.U32 UR6, UR46, UR8, URZ ;  /* 0x000000082e0672a5 */ /* 0x004fe4000f8e00ff */
[----:B------:R-:W-:Y:S02]  /*29e0*/  UIMAD.WIDE.U32 UR4, UR43, UR11, URZ ;  /* 0x0000000b2b0472a5 */ /* 0x000fe4000f8e00ff */
[----:B----4-:R-:W-:Y:S02]  /*29f0*/  UISETP.NE.AND UP2, UPT, UR12, 0x1, UPT ;  /* 0x000000010c00788c */ /* 0x010fe4000bf45270 */
[----:B------:R-:W-:Y:S01]  /*2a00*/  UISETP.NE.AND UP0, UPT, UR10, 0x1, UPT ;  /* 0x000000010a00788c */ /* 0x000fe2000bf05270 */
[----:B------:R-:W-:-:S02]  /*2a10*/  UMOV UR6, UR7 ;  /* 0x0000000700067c82 */ /* 0x000fc40008000000 */
[----:B------:R-:W-:Y:S01]  /*2a20*/  UMOV UR4, UR5 ;  /* 0x0000000500047c82 */ /* 0x000fe20008000000 */
[----:B------:R-:W-:Y:S02]  /*2a30*/  USHF.R.U32.HI UR9, URZ, UR9, UR6 ;  /* 0x00000009ff097299 */ /* 0x000fe40008011606 */
[----:B-1----:R-:W-:Y:S02]  /*2a40*/  USHF.R.U32.HI UR4, URZ, UR13, UR4 ;  /* 0x0000000dff047299 */ /* 0x002fe40008011604 */
[----:B------:R-:W-:Y:S02]  /*2a50*/  USEL UR5, UR46, UR9, !UP2 ;  /* 0x000000092e057287 */ /* 0x000fe4000d000000 */
[----:B------:R-:W-:-:S04]  /*2a60*/  USEL UR4, UR43, UR4, !UP0 ;  /* 0x000000042b047287 */ /* 0x000fc8000c000000 */
[----:B------:R-:W-:Y:S02]  /*2a70*/  UIADD3 UR6, UPT, UPT, UR5, -UR4, URZ ;  /* 0x8000000405067290 */ /* 0x000fe4000fffe0ff */
[----:B------:R-:W-:Y:S02]  /*2a80*/  UIADD3 UR4, UPT, UPT, -UR5, UR4, URZ ;  /* 0x0000000405047290 */ /* 0x000fe4000fffe1ff */
[----:B------:R-:W-:Y:S02]  /*2a90*/  UIMAD UR43, UR6, UR10, UR43 ;  /* 0x0000000a062b72a4 */ /* 0x000fe4000f8e022b */
[----:B------:R-:W-:-:S12]  /*2aa0*/  UIMAD UR46, UR4, UR12, UR46 ;  /* 0x0000000c042e72a4 */ /* 0x000fd8000f8e022e */
.L_x_45:
[----:B------:R-:W-:Y:S01]  /*2ab0*/  VIADD R11, R11, 0x1 ;  /* 0x000000010b0b7836 */ /* 0x000fe20000000000 */
[----:B------:R-:W-:Y:S01]  /*2ac0*/  R2UR UR4, R82 ;  /* 0x00000000520472ca */ /* 0x000fe200000e0000 */
[----:B------:R-:W-:Y:S01]  /*2ad0*/  UIADD3 UR20, UPT, UPT, UR43, UR63, URZ ;  /* 0x0000003f2b147290 */ /* 0x000fe2000fffe0ff */
[----:B------:R-:W-:Y:S02]  /*2ae0*/  PLOP3.LUT P2, PT, PT, PT, PT, 0x80, 0x8 ;  /* 0x000000000008781c */ /* 0x000fe40003f4f070 */
[----:B------:R-:W-:-:S04]  /*2af0*/  ISETP.NE.AND P0, PT, R11, 0x2, PT ;  /* 0x000000020b00780c */ /* 0x000fc80003f05270 */
[----:B------:R-:W-:Y:S02]  /*2b00*/  SEL R3, RZ, 0x1, P0 ;  /* 0x00000001ff037807 */ /* 0x000fe40000000000 */
[----:B------:R-:W-:Y:S02]  /*2b10*/  SEL R11, R11, RZ, P0 ;  /* 0x000000ff0b0b7207 */ /* 0x000fe40000000000 */
[----:B------:R-:W-:Y:S01]  /*2b20*/  LOP3.LUT R10, R10, R3, RZ, 0x3c, !PT ;  /* 0x000000030a0a7212 */ /* 0x000fe200078e3cff */
[----:B------:R-:W-:Y:S01]  /*2b30*/  UIADD3 UR16, UPT, UPT, UR46, UR4, URZ ;  /* 0x000000042e107290 */ /* 0x000fe2000fffe0ff */
[----:B------:R-:W-:Y:S11]  /*2b40*/  BRA.U UP1, `(.L_x_46) ;  /* 0xffffffed01987547 */ /* 0x000ff6000b83ffff */
[----:B------:R-:W-:Y:S01]  /*2b50*/  UIADD3 UR21, UPT, UPT, UR21, 0x20, URZ ;  /* 0x0000002015157890 */ /* 0x000fe2000fffe0ff */
[----:B------:R-:W-:-:S03]  /*2b60*/  SHF.L.U32 R3, R12, 0x1f, RZ ;  /* 0x0000001f0c037819 */ /* 0x000fc600000006ff */
[----:B------:R-:W-:-:S09]  /*2b70*/  ULEA UR4, UR29, UR21, 0x3 ;  /* 0x000000151d047291 */ /* 0x000fd2000f8e18ff */
[----:B------:R-:W2:Y:S02]  /*2b80*/  SYNCS.PHASECHK.TRANS64.TRYWAIT P0, [UR4], R3 ;  /* 0x00000003ff0075a7 */ /* 0x000ea40008001104 */
[----:B--2---:R-:W-:Y:S05]  /*2b90*/  @!P0 BRA `(.L_x_47) ;  /* 0x0000007400008947 */ /* 0x004fea0003800000 */
.L_x_158:
[----:B------:R-:W-:-:S04]  /*2ba0*/  UIADD3 UR4, UPT, UPT, UR29, 0x1, URZ ;  /* 0x000000011d047890 */ /* 0x000fc8000fffe0ff */
[----:B------:R-:W-:-:S04]  /*2bb0*/  UISETP.NE.AND UP0, UPT, UR4, 0x4, UPT ;  /* 0x000000040400788c */ /* 0x000fc8000bf05270 */
[----:B------:R-:W-:Y:S02]  /*2bc0*/  USEL UR6, URZ, 0x1, UP0 ;  /* 0x00000001ff067887 */ /* 0x000fe40008000000 */
[----:B------:R-:W-:-:S04]  /*2bd0*/  USEL UR4, UR4, URZ, UP0 ;  /* 0x000000ff04047287 */ /* 0x000fc80008000000 */
[----:B------:R-:W-:Y:S01]  /*2be0*/  ULEA UR5, UR4, UR21, 0x3 ;  /* 0x0000001504057291 */ /* 0x000fe2000f8e18ff */
[----:B------:R-:W-:-:S04]  /*2bf0*/  LOP3.LUT R2, R12, UR6, RZ, 0x3c, !PT ;  /* 0x000000060c027c12 */ /* 0x000fc8000f8e3cff */
[----:B-1----:R-:W-:-:S04]  /*2c00*/  SHF.L.U32 R3, R2, 0x1f, RZ ;  /* 0x0000001f02037819 */ /* 0x002fc800000006ff */
[----:B------:R-:W1:Y:S02]  /*2c10*/  SYNCS.PHASECHK.TRANS64.TRYWAIT P0, [UR5], R3 ;  /* 0x00000003ff0075a7 */ /* 0x000e640008001105 */
[----:B-1----:R-:W-:Y:S05]  /*2c20*/  @!P0 BRA `(.L_x_48) ;  /* 0x0000007000f48947 */ /* 0x002fea0003800000 */
.L_x_160:
        /* <DEDUP_REMOVED lines=9> */
.L_x_162:
[----:B------:R-:W-:-:S04]  /*2cc0*/  UIADD3 UR4, UPT, UPT, UR4, 0x1, URZ ;  /* 0x0000000104047890 */ /* 0x000fc8000fffe0ff */
[----:B------:R-:W-:-:S04]  /*2cd0*/  UISETP.NE.AND UP0, UPT, UR4, 0x4, UPT ;  /* 0x000000040400788c */ /* 0x000fc8000bf05270 */
[----:B------:R-:W-:Y:S02]  /*2ce0*/  USEL UR5, URZ, 0x1, UP0 ;  /* 0x00000001ff057887 */ /* 0x000fe40008000000 */
[----:B------:R-:W-:-:S04]  /*2cf0*/  USEL UR4, UR4, URZ, UP0 ;  /* 0x000000ff04047287 */ /* 0x000fc80008000000 */
[----:B------:R-:W-:Y:S01]  /*2d00*/  ULEA UR4, UR4, UR21, 0x3 ;  /* 0x0000001504047291 */ /* 0x000fe2000f8e18ff */
[----:B-1----:R-:W-:-:S04]  /*2d10*/  LOP3.LUT R3, R2, UR5, RZ, 0x3c, !PT ;  /* 0x0000000502037c12 */ /* 0x002fc8000f8e3cff */
[----:B------:R-:W-:Y:S01]  /*2d20*/  SHF.L.U32 R3, R3, 0x1f, RZ ;  /* 0x0000001f03037819 */ /* 0x000fe200000006ff */
[----:B------:R-:W-:-:S07]  /*2d30*/  IMAD.U32 R0, RZ, RZ, UR4 ;  /* 0x00000004ff007e24 */ /* 0x000fce000f8e00ff */
.L_x_50:
[----:B-1----:R1:W2:Y:S02]  /*2d40*/  SYNCS.PHASECHK.TRANS64.TRYWAIT P0, [R0+URZ], R3 ;  /* 0x00000003000075a7 */ /* 0x0022a400080011ff */
[----:B--2---:R-:W-:Y:S05]  /*2d50*/  @!P0 NANOSLEEP.SYNCS 0x989680 ;  /* 0x009896800000895d */ /* 0x004fea0003900000 */
[----:B------:R-:W2:Y:S02]  /*2d60*/  @!P0 SYNCS.PHASECHK.TRANS64 P0, [R0+URZ], R3 ;  /* 0x00000003000085a7 */ /* 0x000ea400080010ff */
[----:B--2---:R-:W-:Y:S05]  /*2d70*/  @P0 EXIT ;  /* 0x000000000000094d */ /* 0x004fea0003800000 */
[----:B------:R-:W-:Y:S05]  /*2d80*/  BRA `(.L_x_50) ;  /* 0xfffffffc00ec7947 */ /* 0x000fea000383ffff */
.L_x_22:
[----:B------:R-:W-:-:S04]  /*2d90*/  UISETP.NE.AND UP0, UPT, UR47, URZ, UPT ;  /* 0x000000ff2f00728c */ /* 0x000fc8000bf05270 */
[----:B------:R-:W-:-:S09]  /*2da0*/  UISETP.NE.OR UP0, UPT, UR18, 0x1, UP0 ;  /* 0x000000011200788c */ /* 0x000fd20008705670 */
[----:B------:R-:W-:Y:S05]  /*2db0*/  BRA.U UP0, `(.L_x_51) ;  /* 0x0000000500487547 */ /* 0x000fea000b800000 */
[----:B------:R-:W-:Y:S01]  /*2dc0*/  ISETP.GE.U32.AND P2, PT, R0, 0x4, PT ;  /* 0x000000040000780c */ /* 0x000fe20003f46070 */
[----:B------:R-:W-:Y:S01]  /*2dd0*/  IMAD.MOV.U32 R12, RZ, RZ, 0x1 ;  /* 0x00000001ff0c7424 */ /* 0x000fe200078e00ff */
[----:B------:R-:W-:Y:S02]  /*2de0*/  CS2R R10, SRZ ;  /* 0x00000000000a7805 */ /* 0x000fe4000001ff00 */
[----:B------:R-:W-:Y:S01]  /*2df0*/  CS2R R8, SRZ ;  /* 0x0000000000087805 */ /* 0x000fe2000001ff00 */
[----:B------:R-:W-:Y:S01]  /*2e00*/  UMOV UR6, 0x400 ;  /* 0x0000040000067882 */ /* 0x000fe20000000000 */
[----:B------:R-:W-:Y:S01]  /*2e10*/  UMOV UR5, URZ ;  /* 0x000000ff00057c82 */ /* 0x000fe20008000000 */
[----:B------:R-:W-:-:S12]  /*2e20*/  ULEA UR6, UR47, UR6, 0x18 ;  /* 0x000000062f067291 */ /* 0x000fd8000f8ec0ff */
.L_x_55:
[----:B------:R-:W-:Y:S02]  /*2e30*/  LEA R2, R8, UR6, 0x3 ;  /* 0x0000000608027c11 */ /* 0x000fe4000f8e18ff */
[----:B------:R-:W-:-:S03]  /*2e40*/  SHF.L.U32 R5, R9, 0x1f, RZ ;  /* 0x0000001f09057819 */ /* 0x000fc600000006ff */
[----:B------:R-:W-:Y:S01]  /*2e50*/  VIADD R4, R2, 0x100 ;  /* 0x0000010002047836 */ /* 0x000fe20000000000 */
[----:B------:R-:W1:Y:S02]  /*2e60*/  SYNCS.PHASECHK.TRANS64.TRYWAIT P0, [R2+URZ+0xf0], R5 ;  /* 0x0000f005020075a7 */ /* 0x000e6400080011ff */
[----:B-1----:R-:W-:Y:S05]  /*2e70*/  @!P0 BRA `(.L_x_52) ;  /* 0x0000007000908947 */ /* 0x002fea0003800000 */
.L_x_163:
[----:B------:R-:W-:Y:S01]  /*2e80*/  ULEA UR4, UR5, UR6, 0x3 ;  /* 0x0000000605047291 */ /* 0x000fe2000f8e18ff */
[----:B------:R-:W-:Y:S02]  /*2e90*/  PRMT R4, RZ, 0x654, R4 ;  /* 0x00000654ff047816 */ /* 0x000fe40000000004 */
[----:B-1----:R-:W-:Y:S01]  /*2ea0*/  SHF.L.U32 R5, R12, 0x1f, RZ ;  /* 0x0000001f0c057819 */ /* 0x002fe200000006ff */
[----:B------:R-:W-:Y:S01]  /*2eb0*/  UIADD3 UR7, UPT, UPT, UR4, 0x90, URZ ;  /* 0x0000009004077890 */ /* 0x000fe2000fffe0ff */
[----:B------:R1:W-:Y:S05]  /*2ec0*/  SYNCS.ARRIVE.TRANS64.RED.A1T0 RZ, [R4+URZ], RZ ;  /* 0x000000ff04ff79a7 */ /* 0x0003ea00081004ff */
[----:B------:R-:W-:Y:S01]  /*2ed0*/  IMAD.U32 R7, RZ, RZ, UR7 ;  /* 0x00000007ff077e24 */ /* 0x000fe2000f8e00ff */
[----:B------:R-:W2:Y:S04]  /*2ee0*/  SYNCS.PHASECHK.TRANS64.TRYWAIT P0, [UR4+0xa0], R5 ;  /* 0x0000a005ff0075a7 */ /* 0x000ea80008001104 */
[----:B------:R-:W-:Y:S01]  /*2ef0*/  PRMT R6, R0, 0x654, R7 ;  /* 0x0000065400067816 */ /* 0x000fe20000000007 */
[----:B-1----:R-:W-:Y:S01]  /*2f00*/  @!P2 IMAD.MOV.U32 R4, RZ, RZ, 0x10 ;  /* 0x00000010ff04a424 */ /* 0x002fe200078e00ff */
[----:B--2---:R-:W-:Y:S06]  /*2f10*/  @!P0 BRA `(.L_x_53) ;  /* 0x00000070007c8947 */ /* 0x004fec0003800000 */
.L_x_165:
[----:B------:R-:W-:Y:S01]  /*2f20*/  ULEA UR8, UR5, UR6, 0x4 ;  /* 0x0000000605087291 */ /* 0x000fe2000f8e20ff */
[----:B------:R-:W-:Y:S01]  /*2f30*/  SEL R3, R6, R3, !P2 ;  /* 0x0000000306037207 */ /* 0x000fe20005000000 */
[----:B------:R-:W-:Y:S01]  /*2f40*/  UIADD3 UR9, UPT, UPT, UR4, 0x90, URZ ;  /* 0x0000009004097890 */ /* 0x000fe2000fffe0ff */
[----:B-1----:R-:W-:Y:S01]  /*2f50*/  LEA R2, R11, UR6, 0x3 ;  /* 0x000000060b027c11 */ /* 0x002fe2000f8e18ff */
[----:B------:R-:W-:Y:S01]  /*2f60*/  UIADD3 UR8, UPT, UPT, UR8, 0x120, URZ ;  /* 0x0000012008087890 */ /* 0x000fe2000fffe0ff */
[----:B------:R-:W-:Y:S01]  /*2f70*/  SHF.L.U32 R5, R10, 0x1f, RZ ;  /* 0x0000001f0a057819 */ /* 0x000fe200000006ff */
[----:B------:R1:W-:Y:S01]  /*2f80*/  @!P2 SYNCS.ARRIVE.TRANS64.RED RZ, [R3+URZ], R4 ;  /* 0x0000000403ffa9a7 */ /* 0x0003e200080004ff */
[----:B------:R-:W-:Y:S01]  /*2f90*/  UIADD3 UR4, UPT, UPT, UR5, 0x1, URZ ;  /* 0x0000000105047890 */ /* 0x000fe2000fffe0ff */
[----:B------:R-:W-:-:S03]  /*2fa0*/  VIADD R8, R8, 0x1 ;  /* 0x0000000108087836 */ /* 0x000fc60000000000 */
[----:B------:R-:W-:Y:S02]  /*2fb0*/  UISETP.NE.AND UP0, UPT, UR4, 0x2, UPT ;  /* 0x000000020400788c */ /* 0x000fe4000bf05270 */
[----:B------:R-:W-:Y:S06]  /*2fc0*/  UGETNEXTWORKID.BROADCAST [UR8], [UR9] ;  /* 0x00000000080073ca */ /* 0x000fec0008000100 */
[----:B------:R-:W-:Y:S01]  /*2fd0*/  USEL UR7, URZ, 0x1, UP0 ;  /* 0x00000001ff077887 */ /* 0x000fe20008000000 */
[----:B------:R-:W-:Y:S01]  /*2fe0*/  ISETP.NE.AND P0, PT, R8, 0x2, PT ;  /* 0x000000020800780c */ /* 0x000fe20003f05270 */
[----:B------:R-:W-:Y:S01]  /*2ff0*/  USEL UR5, UR4, URZ, UP0 ;  /* 0x000000ff04057287 */ /* 0x000fe20008000000 */
[----:B------:R-:W2:Y:S03]  /*3000*/  SYNCS.PHASECHK.TRANS64.TRYWAIT P1, [R2+URZ+0x90], R5 ;  /* 0x00009005020075a7 */ /* 0x000ea600080211ff */
[----:B------:R-:W-:Y:S01]  /*3010*/  LOP3.LUT R12, R12, UR7, RZ, 0x3c, !PT ;  /* 0x000000070c0c7c12 */ /* 0x000fe2000f8e3cff */
[----:B-12---:R-:W-:Y:S07]  /*3020*/  @!P1 BRA `(.L_x_54) ;  /* 0x0000007000509947 */ /* 0x006fee0003800000 */
.L_x_166:
[C---:B------:R-:W-:Y:S01]  /*3030*/  LEA R4, R11.reuse, UR6, 0x4 ;  /* 0x000000060b047c11 */ /* 0x040fe2000f8e20ff */
[----:B-1----:R-:W-:Y:S01]  /*3040*/  VIADD R2, R2, 0xa0 ;  /* 0x000000a002027836 */ /* 0x002fe20000000000 */
[----:B------:R-:W-:Y:S01]  /*3050*/  SEL R8, R8, RZ, P0 ;  /* 0x000000ff08087207 */ /* 0x000fe20000000000 */
[----:B------:R-:W-:-:S03]  /*3060*/  VIADD R11, R11, 0x1 ;  /* 0x000000010b0b7836 */ /* 0x000fc60000000000 */
[----:B------:R-:W1:Y:S01]  /*3070*/  LDS.128 R4, [R4+0x120] ;  /* 0x0001200004047984 */ /* 0x000e620000000c00 */
[----:B------:R-:W-:Y:S02]  /*3080*/  PRMT R2, RZ, 0x654, R2 ;  /* 0x00000654ff027816 */ /* 0x000fe40000000002 */
[C---:B------:R-:W-:Y:S01]  /*3090*/  ISETP.NE.AND P1, PT, R11.reuse, 0x2, PT ;  /* 0x000000020b00780c */ /* 0x040fe20003f25270 */
[----:B------:R-:W-:Y:S01]  /*30a0*/  @!PT LDS RZ, [RZ] ;  /* 0x00000000fffff984 */ /* 0x000fe20000000800 */
[----:B------:R-:W-:Y:S01]  /*30b0*/  @!PT LDS RZ, [RZ] ;  /* 0x00000000fffff984 */ /* 0x000fe20000000800 */
[----:B------:R-:W-:Y:S01]  /*30c0*/  @!PT LDS RZ, [RZ] ;  /* 0x00000000fffff984 */ /* 0x000fe20000000800 */
[----:B------:R-:W-:Y:S01]  /*30d0*/  @!PT LDS RZ, [RZ] ;  /* 0x00000000fffff984 */ /* 0x000fe20000000800 */
[----:B------:R2:W-:Y:S06]  /*30e0*/  MEMBAR.ALL.CTA ;  /* 0x0000000000007992 */ /* 0x0005ec0000008000 */
[----:B--2---:R-:W2:Y:S01]  /*30f0*/  FENCE.VIEW.ASYNC.S ;  /* 0x00000000000073c6 */ /* 0x004ea20000000000 */
[----:B------:R-:W-:Y:S01]  /*3100*/  SEL R11, R11, RZ, P1 ;  /* 0x000000ff0b0b7207 */ /* 0x000fe20000800000 */
[----:B--2---:R2:W-:Y:S01]  /*3110*/  SYNCS.ARRIVE.TRANS64.RED.A1T0 RZ, [R2+URZ], RZ ;  /* 0x000000ff02ff79a7 */ /* 0x0045e200081004ff */
[----:B-1----:R-:W-:-:S02]  /*3120*/  LOP3.LUT P3, RZ, R6, 0x1, RZ, 0xc0, !PT ;  /* 0x0000000106ff7812 */ /* 0x002fc4000786c0ff */
[----:B------:R-:W-:-:S04]  /*3130*/  SEL R5, RZ, 0x1, P1 ;  /* 0x00000001ff057807 */ /* 0x000fc80000800000 */
[----:B------:R-:W-:Y:S02]  /*3140*/  LOP3.LUT R10, R10, R5, RZ, 0x3c, !PT ;  /* 0x000000050a0a7212 */ /* 0x000fe400078e3cff */
[----:B--2---:R-:W-:-:S04]  /*3150*/  SEL R2, RZ, 0x1, P0 ;  /* 0x00000001ff027807 */ /* 0x004fc80000000000 */
[----:B------:R-:W-:Y:S01]  /*3160*/  LOP3.LUT R9, R9, R2, RZ, 0x3c, !PT ;  /* 0x0000000209097212 */ /* 0x000fe200078e3cff */
[----:B------:R-:W-:Y:S06]  /*3170*/  @P3 BRA `(.L_x_55) ;  /* 0xfffffffc002c3947 */ /* 0x000fec000383ffff */
[----:B------:R-:W-:Y:S01]  /*3180*/  ULEA UR4, UR5, UR6, 0x3 ;  /* 0x0000000605047291 */ /* 0x000fe2000f8e18ff */
[----:B------:R-:W-:-:S08]  /*3190*/  SHF.L.U32 R3, R12, 0x1f, RZ ;  /* 0x0000001f0c037819 */ /* 0x000fd000000006ff */
[----:B------:R-:W1:Y:S02]  /*31a0*/  SYNCS.PHASECHK.TRANS64 P0, [UR4+0xa0], R3 ;  /* 0x0000a003ff0075a7 */ /* 0x000e640008001004 */
[----:B-1----:R-:W-:Y:S05]  /*31b0*/  @P0 BRA `(.L_x_56) ;  /* 0x0000000000080947 */ /* 0x002fea0003800000 */
[----:B------:R-:W1:Y:S02]  /*31c0*/  SYNCS.PHASECHK.TRANS64.TRYWAIT P0, [UR4+0xa0], R3 ;  /* 0x0000a003ff0075a7 */ /* 0x000e640008001104 */
[----:B-1----:R-:W-:Y:S05]  /*31d0*/  @!P0 BRA `(.L_x_57) ;  /* 0x0000006c00f88947 */ /* 0x002fea0003800000 */
.L_x_56:
[----:B------:R-:W-:-:S04]  /*31e0*/  UIADD3 UR7, UPT, UPT, UR5, 0x1, URZ ;  /* 0x0000000105077890 */ /* 0x000fc8000fffe0ff */
[----:B------:R-:W-:-:S04]  /*31f0*/  UISETP.NE.AND UP0, UPT, UR7, 0x2, UPT ;  /* 0x000000020700788c */ /* 0x000fc8000bf05270 */
[----:B------:R-:W-:Y:S02]  /*3200*/  USEL UR8, URZ, 0x1, UP0 ;  /* 0x00000001ff087887 */ /* 0x000fe40008000000 */
[----:B------:R-:W-:-:S04]  /*3210*/  USEL UR7, UR7, URZ, UP0 ;  /* 0x000000ff07077287 */ /* 0x000fc80008000000 */
[----:B------:R-:W-:Y:S01]  /*3220*/  ULEA UR7, UR7, UR6, 0x3 ;  /* 0x0000000607077291 */ /* 0x000fe2000f8e18ff */
[----:B-1----:R-:W-:-:S04]  /*3230*/  LOP3.LUT R3, R12, UR8, RZ, 0x3c, !PT ;  /* 0x000000080c037c12 */ /* 0x002fc8000f8e3cff */
[----:B------:R-:W-:-:S04]  /*3240*/  SHF.L.U32 R0, R3, 0x1f, RZ ;  /* 0x0000001f03007819 */ /* 0x000fc800000006ff */
[----:B------:R-:W1:Y:S02]  /*3250*/  SYNCS.PHASECHK.TRANS64 P0, [UR7+0xa0], R0 ;  /* 0x0000a000ff0075a7 */ /* 0x000e640008001007 */
[----:B-1----:R-:W-:Y:S05]  /*3260*/  @P0 EXIT ;  /* 0x000000000000094d */ /* 0x002fea0003800000 */
[----:B------:R-:W-:Y:S02]  /*3270*/  SHF.L.U32 R3, R3, 0x1f, RZ ;  /* 0x0000001f03037819 */ /* 0x000fe400000006ff */
[----:B------:R-:W-:-:S07]  /*3280*/  MOV R0, UR7 ;  /* 0x0000000700007c02 */ /* 0x000fce0008000f00 */
.L_x_58:
[----:B-1----:R1:W2:Y:S02]  /*3290*/  SYNCS.PHASECHK.TRANS64.TRYWAIT P0, [R0+URZ+0xa0], R3 ;  /* 0x0000a003000075a7 */ /* 0x0022a400080011ff */
[----:B--2---:R-:W-:Y:S05]  /*32a0*/  @!P0 NANOSLEEP.SYNCS 0x989680 ;  /* 0x009896800000895d */ /* 0x004fea0003900000 */
[----:B------:R-:W2:Y:S02]  /*32b0*/  @!P0 SYNCS.PHASECHK.TRANS64 P0, [R0+URZ+0xa0], R3 ;  /* 0x0000a003000085a7 */ /* 0x000ea400080010ff */
[----:B--2---:R-:W-:Y:S05]  /*32c0*/  @P0 EXIT ;  /* 0x000000000000094d */ /* 0x004fea0003800000 */
[----:B------:R-:W-:Y:S05]  /*32d0*/  BRA `(.L_x_58) ;  /* 0xfffffffc00ec7947 */ /* 0x000fea000383ffff */
.L_x_51:
[----:B------:R-:W-:Y:S05]  /*32e0*/  BRA.U UP4, `(.L_x_59) ;  /* 0x0000001504487547 */ /* 0x000fea000b800000 */
[----:B------:R-:W-:Y:S01]  /*32f0*/  UMOV UR4, 0x40 ;  /* 0x0000004000047882 */ /* 0x000fe20000000000 */
[----:B------:R-:W-:Y:S01]  /*3300*/  NOP ;  /* 0x0000000000007918 */ /* 0x000fe20000000000 */
[----:B------:R-:W-:Y:S01]  /*3310*/  ULEA UR5, UR47, UR4, 0x18 ;  /* 0x000000042f057291 */ /* 0x000fe2000f8ec0ff */
[----:B------:R-:W-:Y:S02]  /*3320*/  UMOV UR6, 0x400 ;  /* 0x0000040000067882 */ /* 0x000fe40000000000 */
[----:B------:R-:W-:-:S06]  /*3330*/  ULEA UR6, UR47, UR6, 0x18 ;  /* 0x000000062f067291 */ /* 0x000fcc000f8ec0ff */
[----:B------:R-:W1:Y:S02]  /*3340*/  LDS.U8 R0, [UR5+0x1c] ;  /* 0x00001c05ff007984 */ /* 0x000e640008000000 */
[----:B-1----:R-:W-:-:S13]  /*3350*/  ISETP.NE.AND P0, PT, R0, RZ, PT ;  /* 0x000000ff0000720c */ /* 0x002fda0003f05270 */
[----:B------:R-:W-:Y:S05]  /*3360*/  @P0 BRA `(.L_x_60) ;  /* 0x0000000400080947 */ /* 0x000fea0003800000 */
[----:B------:R-:W-:Y:S02]  /*3370*/  UISETP.NE.U32.AND UP1, UPT, UR68, 0x1, UPT ;  /* 0x000000014400788c */ /* 0x000fe4000bf25070 */
[----:B------:R-:W-:-:S07]  /*3380*/  UIADD3 UR7, UPT, UPT, UR5, 0x8, URZ ;  /* 0x0000000805077890 */ /* 0x000fce000fffe0ff */
[----:B------:R-:W-:Y:S05]  /*3390*/  BRA.U !UP1, `(.L_x_61) ;  /* 0x00000001099c7547 */ /* 0x000fea000b800000 */
[----:B------:R-:W-:Y:S01]  /*33a0*/  ELECT P0, URZ, PT ;  /* 0x0000000000ff782f */ /* 0x000fe20003800000 */
[----:B------:R-:W-:-:S12]  /*33b0*/  BSSY B0, `(.L_x_61) ;  /* 0x0000025000007945 */ /* 0x000fd80003800000 */
[----:B------:R-:W-:Y:S05]  /*33c0*/  @!P0 BRA `(.L_x_62) ;  /* 0x00000000008c8947 */ /* 0x000fea0003800000 */
[----:B------:R-:W-:-:S05]  /*33d0*/  UMOV UR4, 0x10 ;  /* 0x0000001000047882 */ /* 0x000fca0000000000 */
[----:B------:R-:W-:Y:S04]  /*33e0*/  DEPBAR.LE SB1, 0x36 ;  /* 0x00009d800000791a */ /* 0x000fe80000000000 */
[----:B------:R-:W1:Y:S02]  /*33f0*/  UTCATOMSWS.2CTA.FIND_AND_SET.ALIGN UP0, UR4, UR4 ;  /* 0x00000004000475e3 */ /* 0x000e640008200800 */
[----:B-1----:R-:W-:Y:S01]  /*3400*/  MOV R11, UR4 ;  /* 0x00000004000b7c02 */ /* 0x002fe20008000f00 */
[----:B------:R-:W-:Y:S06]  /*3410*/  BRA.U UP0, `(.L_x_63) ;  /* 0x0000000100187547 */ /* 0x000fec000b800000 */
.L_x_64:
[----:B------:R-:W-:Y:S05]  /*3420*/  NANOSLEEP 0x64 ;  /* 0x000000640000795d */ /* 0x000fea0003800000 */
[----:B------:R-:W-:-:S05]  /*3430*/  UMOV UR4, 0x10 ;  /* 0x0000001000047882 */ /* 0x000fca0000000000 */
[----:B------:R-:W-:Y:S04]  /*3440*/  DEPBAR.LE SB1, 0x36 ;  /* 0x00009d800000791a */ /* 0x000fe80000000000 */
[----:B------:R-:W1:Y:S02]  /*3450*/  UTCATOMSWS.2CTA.FIND_AND_SET.ALIGN UP0, UR4, UR4 ;  /* 0x00000004000475e3 */ /* 0x000e640008200800 */
[----:B-1----:R-:W-:Y:S01]  /*3460*/  MOV R11, UR4 ;  /* 0x00000004000b7c02 */ /* 0x002fe20008000f00 */
[----:B------:R-:W-:Y:S05]  /*3470*/  BRA.U !UP0, `(.L_x_64) ;  /* 0xfffffffd08e87547 */ /* 0x000fea000b83ffff */
.L_x_63:
[----:B------:R-:W1:Y:S01]  /*3480*/  LDS R7, [UR5+0x10] ;  /* 0x00001005ff077984 */ /* 0x000e620008000800 */
[----:B------:R-:W-:Y:S01]  /*3490*/  IMAD.U32 R5, RZ, RZ, UR6 ;  /* 0x00000006ff057e24 */ /* 0x000fe2000f8e00ff */
[----:B------:R-:W-:-:S03]  /*34a0*/  MOV R4, UR69 ;  /* 0x0000004500047c02 */ /* 0x000fc60008000f00 */
[----:B------:R-:W-:Y:S01]  /*34b0*/  VIADD R5, R5, 0x140 ;  /* 0x0000014005057836 */ /* 0x000fe20000000000 */
[----:B-1----:R-:W-:-:S04]  /*34c0*/  SHF.L.U32 R7, R7, 0x1f, RZ ;  /* 0x0000001f07077819 */ /* 0x002fc800000006ff */
[----:B------:R-:W1:Y:S02]  /*34d0*/  SYNCS.PHASECHK.TRANS64.TRYWAIT P0, [UR5+0x8], R7 ;  /* 0x00000807ff0075a7 */ /* 0x000e640008001105 */
[----:B-1----:R-:W-:Y:S05]  /*34e0*/  @P0 BRA `(.L_x_65) ;  /* 0x0000000000080947 */ /* 0x002fea0003800000 */
[----:B------:R-:W1:Y:S02]  /*34f0*/  SYNCS.PHASECHK.TRANS64.TRYWAIT P0, [UR5+0x8], R7 ;  /* 0x00000807ff0075a7 */ /* 0x000e640008001105 */
[----:B-1----:R-:W-:Y:S05]  /*3500*/  @!P0 BRA `(.L_x_66) ;  /* 0x0000006c00448947 */ /* 0x002fea0003800000 */
.L_x_65:
[----:B-1----:R-:W-:Y:S01]  /*3510*/  HFMA2 R0, -RZ, RZ, 0, 5.9604644775390625e-08 ;  /* 0x00000001ff007431 */ /* 0x002fe200000001ff */
[----:B------:R-:W-:Y:S01]  /*3520*/  UPRMT UR4, UR69, 0x654, UR7 ;  /* 0x0000065445047896 */ /* 0x000fe20008000007 */
[----:B------:R-:W-:Y:S01]  /*3530*/  IMAD.MOV.U32 R8, RZ, RZ, 0xffff ;  /* 0x0000ffffff087424 */ /* 0x000fe200078e00ff */
[----:B------:R-:W-:Y:S01]  /*3540*/  PRMT R4, R4, 0x654, R5 ;  /* 0x0000065404047816 */ /* 0x000fe20000000005 */
[----:B------:R-:W-:Y:S02]  /*3550*/  IMAD.MOV.U32 R6, RZ, RZ, 0x4 ;  /* 0x00000004ff067424 */ /* 0x000fe400078e00ff */
[----:B------:R-:W-:Y:S01]  /*3560*/  IMAD.SHL.U32 R9, R11, 0x20, RZ ;  /* 0x000000200b097824 */ /* 0x000fe200078e00ff */
[----:B------:R-:W-:Y:S02]  /*3570*/  MOV R5, UR4 ;  /* 0x0000000400057c02 */ /* 0x000fe40008000f00 */
[-C--:B------:R-:W-:Y:S01]  /*3580*/  SHF.L.U32 R8, R8, R11.reuse, RZ ;  /* 0x0000000b08087219 */ /* 0x080fe200000006ff */
[----:B------:R1:W-:Y:S01]  /*3590*/  SYNCS.ARRIVE.TRANS64.RED RZ, [UR4], R6 ;  /* 0x00000006ffff79a7 */ /* 0x0003e20008000404 */
[----:B------:R-:W-:Y:S01]  /*35a0*/  SHF.L.U32 R7, R0, R11, RZ ;  /* 0x0000000b00077219 */ /* 0x000fe200000006ff */
[----:B------:R1:W-:Y:S04]  /*35b0*/  STS [UR6+0x140], R9 ;  /* 0x00014009ff007988 */ /* 0x0003e80008000806 */
[----:B------:R1:W-:Y:S04]  /*35c0*/  STAS [R4.64], R11 ;  /* 0x0000000b04007dbd */ /* 0x0003e8000c0008ff */
[----:B------:R1:W-:Y:S04]  /*35d0*/  ATOMS.OR RZ, [UR5+0x14], R8 ;  /* 0x00001408ffff798c */ /* 0x0003e8000b000005 */
[----:B------:R1:W-:Y:S04]  /*35e0*/  ATOMS.OR RZ, [UR5+0x18], R7 ;  /* 0x00001807ffff798c */ /* 0x0003e8000b000005 */
[----:B------:R1:W-:Y:S02]  /*35f0*/  ATOMS.XOR RZ, [UR5+0x10], R0 ;  /* 0x00001000ffff798c */ /* 0x0003e4000b800005 */
.L_x_62:
[----:B------:R-:W-:Y:S05]  /*3600*/  BSYNC B0 ;  /* 0x0000000000007941 */ /* 0x000fea0003800000 */
.L_x_61:
[----:B------:R-:W-:Y:S05]  /*3610*/  BRA.U UP1, `(.L_x_67) ;  /* 0x00000001016c7547 */ /* 0x000fea000b800000 */
[----:B------:R-:W-:-:S03]  /*3620*/  UMOV UR4, 0xffffffff ;  /* 0xffffffff00047882 */ /* 0x000fc60000000000 */
[----:B------:R-:W-:Y:S05]  /*3630*/  BRA.DIV UR4, `(.L_x_68) ;  /* 0x0000006e04107947 */ /* 0x000fea000b800000 */
[----:B------:R-:W-:-:S13]  /*3640*/  ELECT P0, URZ, PT ;  /* 0x0000000000ff782f */ /* 0x000fda0003800000 */
.L_x_170:
[----:B------:R-:W-:Y:S05]  /*3650*/  @!P0 BRA `(.L_x_67) ;  /* 0x00000000005c8947 */ /* 0x000fea0003800000 */
[----:B-1----:R-:W1:Y:S02]  /*3660*/  LDS R5, [UR5+0x10] ;  /* 0x00001005ff057984 */ /* 0x002e640008000800 */
[----:B-1----:R-:W-:-:S04]  /*3670*/  SHF.L.U32 R5, R5, 0x1f, RZ ;  /* 0x0000001f05057819 */ /* 0x002fc800000006ff */
[----:B------:R-:W1:Y:S02]  /*3680*/  SYNCS.PHASECHK.TRANS64.TRYWAIT P0, [UR5+0x8], R5 ;  /* 0x00000805ff0075a7 */ /* 0x000e640008001105 */
[----:B-1----:R-:W-:Y:S05]  /*3690*/  @P0 BRA `(.L_x_69) ;  /* 0x0000000000080947 */ /* 0x002fea0003800000 */
[----:B------:R-:W1:Y:S02]  /*36a0*/  SYNCS.PHASECHK.TRANS64.TRYWAIT P0, [UR5+0x8], R5 ;  /* 0x00000805ff0075a7 */ /* 0x000e640008001105 */
[----:B-1----:R-:W-:Y:S05]  /*36b0*/  @!P0 BRA `(.L_x_70) ;  /* 0x0000006c00148947 */ /* 0x002fea0003800000 */
.L_x_69:
[----:B------:R-:W2:Y:S01]  /*36c0*/  LDS R7, [UR6+0x140] ;  /* 0x00014006ff077984 */ /* 0x000ea20008000800 */
[----:B-1----:R-:W-:Y:S02]  /*36d0*/  HFMA2 R0, -RZ, RZ, 0, 5.9604644775390625e-08 ;  /* 0x00000001ff007431 */ /* 0x002fe400000001ff */
[----:B------:R-:W-:Y:S01]  /*36e0*/  IMAD.MOV.U32 R4, RZ, RZ, 0xffff ;  /* 0x0000ffffff047424 */ /* 0x000fe200078e00ff */
[----:B------:R-:W-:Y:S01]  /*36f0*/  UPRMT UR4, UR69, 0x654, UR7 ;  /* 0x0000065445047896 */ /* 0x000fe20008000007 */
[----:B--2---:R-:W-:-:S03]  /*3700*/  IMAD.SHL.U32 R5, R7, 0x20, RZ ;  /* 0x0000002007057824 */ /* 0x004fc600078e00ff */
[-C--:B------:R-:W-:Y:S02]  /*3710*/  SHF.L.U32 R4, R4, R7.reuse, RZ ;  /* 0x0000000704047219 */ /* 0x080fe400000006ff */
[----:B------:R-:W-:Y:S01]  /*3720*/  SHF.L.U32 R7, R0, R7, RZ ;  /* 0x0000000700077219 */ /* 0x000fe200000006ff */
[----:B------:R2:W-:Y:S04]  /*3730*/  STS [UR6+0x140], R5 ;  /* 0x00014005ff007988 */ /* 0x0005e80008000806 */
[----:B------:R2:W-:Y:S04]  /*3740*/  ATOMS.OR RZ, [UR5+0x14], R4 ;  /* 0x00001404ffff798c */ /* 0x0005e8000b000005 */
[----:B------:R2:W-:Y:S01]  /*3750*/  ATOMS.OR RZ, [UR5+0x18], R7 ;  /* 0x00001807ffff798c */ /* 0x0005e2000b000005 */
[----:B------:R-:W-:Y:S03]  /*3760*/  SYNCS.ARRIVE.TRANS64.RED.A1T0 RZ, [UR4], RZ ;  /* 0x000000ffffff79a7 */ /* 0x000fe60008100404 */
[----:B------:R2:W-:Y:S01]  /*3770*/  ATOMS.XOR RZ, [UR5+0x10], R0 ;  /* 0x00001000ffff798c */ /* 0x0005e2000b800005 */
[----:B------:R-:W-:Y:S05]  /*3780*/  BRA `(.L_x_67) ;  /* 0x0000000000107947 */ /* 0x000fea0003800000 */
.L_x_60:
[----:B------:R-:W-:Y:S02]  /*3790*/  MOV R0, 0xffffffff ;  /* 0xffffffff00007802 */ /* 0x000fe40000000f00 */
[----:B------:R-:W-:-:S03]  /*37a0*/  MOV R4, 0x37d0 ;  /* 0x000037d000047802 */ /* 0x000fc60000000f00 */
[----:B------:R1:W-:Y:S04]  /*37b0*/  STS [UR6+0x140], R0 ;  /* 0x00014000ff007988 */ /* 0x0003e80008000806 */
[----:B-1---5:R-:W-:Y:S05]  /*37c0*/  CALL.REL.NOINC `($__internal_1_$__cuda_sm10x_tcgen05_guardrail_trap_phase_invalid_during_alloc) ;  /* 0x0000007000e87944 */ /* 0x022fea0003c00000 */
.L_x_67:
[----:B------:R-:W-:Y:S05]  /*37d0*/  WARPSYNC.ALL ;  /* 0x0000000000007948 */ /* 0x000fea0003800000 */
[----:B------:R-:W3:Y:S01]  /*37e0*/  S2UR UR4, SR_CgaCtaId ;  /* 0x00000000000479c3 */ /* 0x000ee20000008800 */
[----:B------:R-:W-:Y:S01]  /*37f0*/  UMOV UR41, 0x400 ;  /* 0x0000040000297882 */ /* 0x000fe20000000000 */
[----:B------:R-:W-:-:S06]  /*3800*/  NOP ;  /* 0x0000000000007918 */ /* 0x000fcc0000000000 */
[----:B------:R-:W-:Y:S06]  /*3810*/  BAR.ARV 0x6, 0xa0 ;  /* 0x0182800000007b1d */ /* 0x000fec0000002000 */
[----:B------:R-:W4:Y:S01]  /*3820*/  LDCU UR6, c[0x0][0x38c] ;  /* 0x00007180ff0677ac */ /* 0x000f220008000800 */
[----:B------:R-:W-:Y:S01]  /*3830*/  LOP3.LUT R3, R3, 0xffff, RZ, 0xc0, !PT ;  /* 0x0000ffff03037812 */ /* 0x000fe200078ec0ff */
[----:B-1----:R-:W-:Y:S01]  /*3840*/  IMAD.MOV.U32 R9, RZ, RZ, 0x1 ;  /* 0x00000001ff097424 */ /* 0x002fe200078e00ff */
[----:B------:R-:W-:Y:S01]  /*3850*/  LOP3.LUT R2, R2, 0xffff, RZ, 0xc0, !PT ;  /* 0x0000ffff02027812 */ /* 0x000fe200078ec0ff */
[----:B------:R-:W-:Y:S01]  /*3860*/  IMAD.MOV.U32 R8, RZ, RZ, RZ ;  /* 0x000000ffff087224 */ /* 0x000fe200078e00ff */
[----:B------:R-:W-:Y:S01]  /*3870*/  R2UR UR43, R3 ;  /* 0x00000000032b72ca */ /* 0x000fe200000e0000 */
[----:B------:R-:W-:Y:S01]  /*3880*/  UMOV UR47, URZ ;  /* 0x000000ff002f7c82 */ /* 0x000fe20008000000 */
[----:B------:R-:W-:-:S02]  /*3890*/  R2UR UR65, R2 ;  /* 0x00000000024172ca */ /* 0x000fc400000e0000 */
[----:B------:R-:W-:Y:S01]  /*38a0*/  CS2R R2, SRZ ;  /* 0x0000000000027805 */ /* 0x000fe2000001ff00 */
[----:B------:R-:W-:Y:S01]  /*38b0*/  UMOV UR38, URZ ;  /* 0x000000ff00267c82 */ /* 0x000fe20008000000 */
[----:B---3--:R-:W-:Y:S01]  /*38c0*/  ULEA UR41, UR4, UR41, 0x18 ;  /* 0x0000002904297291 */ /* 0x008fe2000f8ec0ff */
[----:B------:R-:W-:Y:S01]  /*38d0*/  UMOV UR37, URZ ;  /* 0x000000ff00257c82 */ /* 0x000fe20008000000 */
[----:B------:R-:W-:Y:S02]  /*38e0*/  UISETP.NE.AND UP3, UPT, UR68, URZ, UPT ;  /* 0x000000ff4400728c */ /* 0x000fe4000bf65270 */
[----:B------:R-:W-:Y:S02]  /*38f0*/  UIADD3 UR5, UPT, UPT, UR41, 0x8400, URZ ;  /* 0x0000840029057890 */ /* 0x000fe4000fffe0ff */
[----:B------:R-:W-:-:S03]  /*3900*/  UIADD3 UR4, UPT, UPT, UR41, 0x28400, URZ ;  /* 0x0002840029047890 */ /* 0x000fc6000fffe0ff */
[----:B--2---:R-:W1:Y:S01]  /*3910*/  LDS R0, [UR41+0x140] ;  /* 0x00014029ff007984 */ /* 0x004e620008000800 */
[----:B----4-:R-:W-:Y:S02]  /*3920*/  UIADD3 UR6, UPT, UPT, UR6, 0x7f, URZ ;  /* 0x0000007f06067890 */ /* 0x010fe4000fffe0ff */
[----:B------:R-:W-:Y:S02]  /*3930*/  USHF.R.U32.HI UR5, URZ, 0x4, UR5 ;  /* 0x00000004ff057899 */ /* 0x000fe40008011605 */
[----:B------:R-:W-:Y:S02]  /*3940*/  USHF.R.S32.HI UR64, URZ, 0x1f, UR6 ;  /* 0x0000001fff407899 */ /* 0x000fe40008011406 */
[----:B------:R-:W-:Y:S02]  /*3950*/  USHF.R.U32.HI UR4, URZ, 0x4, UR4 ;  /* 0x00000004ff047899 */ /* 0x000fe40008011604 */
[----:B------:R-:W-:Y:S02]  /*3960*/  ULEA.HI UR64, UR64, UR6, URZ, 0x7 ;  /* 0x0000000640407291 */ /* 0x000fe4000f8f38ff */
[----:B------:R-:W-:-:S02]  /*3970*/  ULOP3.LUT UR5, UR5, 0x3fff, URZ, 0xc0, !UPT ;  /* 0x00003fff05057892 */ /* 0x000fc4000f8ec0ff */
[----:B------:R-:W-:Y:S02]  /*3980*/  USHF.R.S32.HI UR64, URZ, 0x7, UR64 ;  /* 0x00000007ff407899 */ /* 0x000fe40008011440 */
[----:B------:R-:W-:Y:S02]  /*3990*/  ULOP3.LUT UR45, UR4, 0x3fff, URZ, 0xc0, !UPT ;  /* 0x00003fff042d7892 */ /* 0x000fe4000f8ec0ff */
[----:B------:R-:W-:Y:S01]  /*39a0*/  UISETP.LT.AND UP0, UPT, UR64, 0x1, UPT ;  /* 0x000000014000788c */ /* 0x000fe2000bf01270 */
[----:B------:R-:W-:Y:S01]  /*39b0*/  UMOV UR62, 0x0 ;  /* 0x00000000003e7882 */ /* 0x000fe20000000000 */
        /* <DEDUP_REMOVED lines=9> */
[----:B------:R-:W-:-:S02]  /*3a50*/  ULOP3.LUT UR44, UR5, 0x10000, URZ, 0xfc, !UPT ;  /* 0x00010000052c7892 */ /* 0x000fc4000f8efcff */
[----:B------:R-:W-:Y:S02]  /*3a60*/  ULOP3.LUT UR45, UR45, 0x10000, URZ, 0xfc, !UPT ;  /* 0x000100002d2d7892 */ /* 0x000fe4000f8efcff */
[----:B------:R-:W-:Y:S01]  /*3a70*/  USEL UR66, UR64, 0x1, !UP0 ;  /* 0x0000000140427887 */ /* 0x000fe2000c000000 */
[----:B------:R-:W-:Y:S01]  /*3a80*/  UMOV UR52, 0x0 ;  /* 0x0000000000347882 */ /* 0x000fe20000000000 */
[----:B------:R-:W-:Y:S01]  /*3a90*/  UMOV UR53, 0x10200010 ;  /* 0x1020001000357882 */ /* 0x000fe20000000000 */
[----:B------:R-:W-:Y:S01]  /*3aa0*/  UMOV UR50, 0x0 ;  /* 0x0000000000327882 */ /* 0x000fe20000000000 */
[----:B------:R-:W-:Y:S01]  /*3ab0*/  UMOV UR51, 0x10200010 ;  /* 0x1020001000337882 */ /* 0x000fe20000000000 */
[----:B------:R-:W-:Y:S01]  /*3ac0*/  UMOV UR48, 0x0 ;  /* 0x0000000000307882 */ /* 0x000fe20000000000 */
[----:B-1----:R-:W-:Y:S01]  /*3ad0*/  R2UR UR67, R0 ;  /* 0x00000000004372ca */ /* 0x002fe200000e0000 */
[----:B------:R-:W-:-:S14]  /*3ae0*/  UMOV UR49, 0x10200010 ;  /* 0x1020001000317882 */ /* 0x000fdc0000000000 */
.L_x_78:
[C---:B------:R-:W-:Y:S02]  /*3af0*/  LEA R0, R8.reuse, UR41, 0x3 ;  /* 0x0000002908007c11 */ /* 0x040fe4000f8e18ff */
[----:B------:R-:W-:Y:S02]  /*3b00*/  SHF.L.U32 R5, R3, 0x1f, RZ ;  /* 0x0000001f03057819 */ /* 0x000fe400000006ff */
[----:B------:R-:W-:Y:S02]  /*3b10*/  LEA R4, R8, UR41, 0x4 ;  /* 0x0000002908047c11 */ /* 0x000fe4000f8e20ff */
[----:B------:R-:W1:Y:S02]  /*3b20*/  SYNCS.PHASECHK.TRANS64.TRYWAIT P0, [R0+URZ+0x90], R5 ;  /* 0x00009005000075a7 */ /* 0x000e6400080011ff */
[----:B-1-3--:R-:W-:Y:S05]  /*3b30*/  @!P0 BRA `(.L_x_71) ;  /* 0x00000068000c8947 */ /* 0x00afea0003800000 */
.L_x_171:
[----:B-1----:R-:W1:Y:S01]  /*3b40*/  LDS.128 R4, [R4+0x120] ;  /* 0x0001200004047984 */ /* 0x002e620000000c00 */
[----:B------:R-:W-:Y:S02]  /*3b50*/  VIADD R0, R0, 0xa0 ;  /* 0x000000a000007836 */ /* 0x000fe40000000000 */
[----:B------:R-:W-:Y:S01]  /*3b60*/  VIADD R8, R8, 0x1 ;  /* 0x0000000108087836 */ /* 0x000fe20000000000 */
[----:B------:R-:W-:Y:S01]  /*3b70*/  @!PT LDS RZ, [RZ] ;  /* 0x00000000fffff984 */ /* 0x000fe20000000800 */
[----:B------:R-:W-:Y:S01]  /*3b80*/  @!PT LDS RZ, [RZ] ;  /* 0x00000000fffff984 */ /* 0x000fe20000000800 */
[----:B------:R-:W-:Y:S01]  /*3b90*/  @!PT LDS RZ, [RZ] ;  /* 0x00000000fffff984 */ /* 0x000fe20000000800 */
[----:B------:R-:W-:Y:S01]  /*3ba0*/  @!PT LDS RZ, [RZ] ;  /* 0x00000000fffff984 */ /* 0x000fe20000000800 */
[----:B------:R2:W-:Y:S06]  /*3bb0*/  MEMBAR.ALL.CTA ;  /* 0x0000000000007992 */ /* 0x0005ec0000008000 */
[----:B--2---:R-:W2:Y:S01]  /*3bc0*/  FENCE.VIEW.ASYNC.S ;  /* 0x00000000000073c6 */ /* 0x004ea20000000000 */
[----:B------:R-:W-:-:S04]  /*3bd0*/  PRMT R0, RZ, 0x654, R0 ;  /* 0x00000654ff007816 */ /* 0x000fc80000000000 */
[----:B--2---:R2:W-:Y:S01]  /*3be0*/  SYNCS.ARRIVE.TRANS64.RED.A1T0 RZ, [R0+URZ], RZ ;  /* 0x000000ff00ff79a7 */ /* 0x0045e200081004ff */
[----:B-1----:R-:W-:Y:S01]  /*3bf0*/  LOP3.LUT P1, RZ, R6, 0x1, RZ, 0xc0, !PT ;  /* 0x0000000106ff7812 */ /* 0x002fe2000782c0ff */
[----:B--2---:R-:W-:-:S12]  /*3c00*/  BRA.U UP3, `(.L_x_72) ;  /* 0x0000000503587547 */ /* 0x004fd8000b800000 */
[----:B------:R-:W1:Y:S01]  /*3c10*/  LDCU UR4, c[0x0][0x38c] ;  /* 0x00007180ff0477ac */ /* 0x000e620008000800 */
[----:B------:R-:W-:Y:S02]  /*3c20*/  PLOP3.LUT P2, PT, PT, PT, PT, 0x80, 0x8 ;  /* 0x000000000008781c */ /* 0x000fe40003f4f070 */
[----:B------:R-:W-:Y:S01]  /*3c30*/  SHF.L.U32 R5, R9, 0x1f, RZ ;  /* 0x0000001f09057819 */ /* 0x000fe200000006ff */
[----:B------:R-:W-:Y:S02]  /*3c40*/  ULEA UR46, UR47, UR41, 0x3 ;  /* 0x000000292f2e7291 */ /* 0x000fe4000f8e18ff */
[----:B------:R-:W-:Y:S02]  /*3c50*/  ULEA UR36, UR47, UR67, 0x7 ;  /* 0x000000432f247291 */ /* 0x000fe4000f8e38ff */
[----:B-1----:R-:W-:-:S06]  /*3c60*/  UISETP.GE.AND UP0, UPT, UR4, 0x1, UPT ;  /* 0x000000010400788c */ /* 0x002fcc000bf06270 */
[----:B------:R-:W-:-:S05]  /*3c70*/  PLOP3.LUT P0, PT, PT, PT, UP0, 0x80, 0x8 ;  /* 0x000000000008781c */ /* 0x000fca0003f0f008 */
[----:B------:R-:W-:-:S08]  /*3c80*/  @UP0 ULEA UR4, UR38, UR41, 0x3 ;  /* 0x0000002926040291 */ /* 0x000fd0000f8e18ff */
[----:B------:R-:W-:-:S04]  /*3c90*/  @P0 SHF.L.U32 R0, R2, 0x1f, RZ ;  /* 0x0000001f02000819 */ /* 0x000fc800000006ff */
[----:B------:R1:W2:Y:S01]  /*3ca0*/  @P0 SYNCS.PHASECHK.TRANS64.TRYWAIT P2, [UR4], R0 ;  /* 0x00000000ff0005a7 */ /* 0x0002a20008041104 */
[----:B------:R-:W3:Y:S02]  /*3cb0*/  SYNCS.PHASECHK.TRANS64.TRYWAIT P0, [UR46+0xd0], R5 ;  /* 0x0000d005ff0075a7 */ /* 0x000ee4000800112e */
[----:B-123--:R-:W-:Y:S05]  /*3cc0*/  @!P0 BRA `(.L_x_73) ;  /* 0x0000006400bc8947 */ /* 0x00efea0003800000 */
.L_x_173:
[----:B------:R-:W-:Y:S01]  /*3cd0*/  UMOV UR42, UR37 ;  /* 0x00000025002a7c82 */ /* 0x000fe20008000000 */
[----:B------:R-:W-:Y:S05]  /*3ce0*/  BRA.U !UP0, `(.L_x_74) ;  /* 0x0000000508107547 */ /* 0x000fea000b800000 */
[----:B------:R-:W-:Y:S02]  /*3cf0*/  UIADD3 UR42, UPT, UPT, UR66, UR37, URZ ;  /* 0x00000025422a7290 */ /* 0x000fe4000fffe0ff */
[----:B------:R-:W-:Y:S01]  /*3d00*/  UPLOP3.LUT UP2, UPT, UPT, UPT, UPT, 0x40, 0x4 ;  /* 0x000000000004789c */ /* 0x000fe20003f4e870 */
[----:B------:R-:W-:Y:S01]  /*3d10*/  UMOV UR39, UR64 ;  /* 0x0000004000277c82 */ /* 0x000fe20008000000 */
[----:B------:R-:W-:-:S09]  /*3d20*/  UMOV UR5, UR38 ;  /* 0x0000002600057c82 */ /* 0x000fd20008000000 */
.L_x_77:
[----:B------:R-:W-:Y:S01]  /*3d30*/  ULEA UR7, UR5, UR41, 0x3 ;  /* 0x0000002905077291 */ /* 0x000fe2000f8e18ff */
[----:B--23--:R-:W-:Y:S11]  /*3d40*/  @P2 BRA `(.L_x_75) ;  /* 0x00000000000c2947 */ /* 0x00cff60003800000 */
[----:B-1----:R-:W-:Y:S04]  /*3d50*/  SHF.L.U32 R5, R2, 0x1f, RZ ;  /* 0x0000001f02057819 */ /* 0x002fe800000006ff */
[----:B------:R-:W1:Y:S02]  /*3d60*/  SYNCS.PHASECHK.TRANS64.TRYWAIT P0, [UR7], R5 ;  /* 0x00000005ff0075a7 */ /* 0x000e640008001107 */
[----:B-1----:R-:W-:Y:S05]  /*3d70*/  @!P0 BRA `(.L_x_76) ;  /* 0x0000006400a88947 */ /* 0x002fea0003800000 */
.L_x_75:
[----:B------:R-:W-:Y:S01]  /*3d80*/  UISETP.NE.AND UP0, UPT, UR39, 0x1, UPT ;  /* 0x000000012700788c */ /* 0x000fe2000bf05270 */
[----:B------:R-:W-:Y:S01]  /*3d90*/  PLOP3.LUT P2, PT, PT, PT, PT, 0x80, 0x8 ;  /* 0x000000000008781c */ /* 0x000fe20003f4f070 */
[----:B------:R-:W-:Y:S02]  /*3da0*/  UIADD3 UR4, UPT, UPT, UR5, 0x1, URZ ;  /* 0x0000000105047890 */ /* 0x000fe4000fffe0ff */
[----:B------:R-:W-:Y:S02]  /*3db0*/  UIADD3 UR40, UPT, UPT, UR7, 0x20, URZ ;  /* 0x0000002007287890 */ /* 0x000fe4000fffe0ff */
[----:B------:R-:W-:Y:S01]  /*3dc0*/  UISETP.NE.AND UP1, UPT, UR4, 0x4, UPT ;  /* 0x000000040400788c */ /* 0x000fe2000bf25270 */
[----:B------:R-:W-:Y:S01]  /*3dd0*/  PLOP3.LUT P0, PT, PT, PT, UP0, 0x80, 0x8 ;  /* 0x000000000008781c */ /* 0x000fe20003f0f008 */
[----:B------:R-:W-:Y:S02]  /*3de0*/  UIADD3 UR37, UPT, UPT, UR37, 0x1, URZ ;  /* 0x0000000125257890 */ /* 0x000fe4000fffe0ff */
[----:B------:R-:W-:Y:S02]  /*3df0*/  USEL UR6, URZ, 0x1, UP1 ;  /* 0x00000001ff067887 */ /* 0x000fe40008800000 */
[----:B------:R-:W-:Y:S02]  /*3e00*/  USEL UR38, UR4, URZ, UP1 ;  /* 0x000000ff04267287 */ /* 0x000fe40008800000 */
[----:B------:R-:W-:Y:S02]  /*3e10*/  UIADD3 UR39, UPT, UPT, UR39, -0x1, URZ ;  /* 0xffffffff27277890 */ /* 0x000fe4000fffe0ff */
[----:B------:R-:W-:Y:S01]  /*3e20*/  @UP0 ULEA UR4, UR38, UR41, 0x3 ;  /* 0x0000002926040291 */ /* 0x000fe2000f8e18ff */
[----:B------:R-:W-:Y:S01]  /*3e30*/  LOP3.LUT R2, R2, UR6, RZ, 0x3c, !PT ;  /* 0x0000000602027c12 */ /* 0x000fe2000f8e3cff */
[----:B------:R-:W-:Y:S02]  /*3e40*/  ULEA UR6, UR5, UR45, 0xa ;  /* 0x0000002d05067291 */ /* 0x000fe4000f8e50ff */
[----:B------:R-:W-:Y:S01]  /*3e50*/  UISETP.NE.AND UP0, UPT, UR37, UR42, UPT ;  /* 0x0000002a2500728c */ /* 0x000fe2000bf05270 */
[----:B-1----:R-:W-:Y:S01]  /*3e60*/  @P0 SHF.L.U32 R0, R2, 0x1f, RZ ;  /* 0x0000001f02000819 */ /* 0x002fe200000006ff */
[----:B------:R-:W-:Y:S02]  /*3e70*/  UIADD3 UR34, UPT, UPT, UR6, 0x2, URZ ;  /* 0x0000000206227890 */ /* 0x000fe4000fffe0ff */
[----:B------:R-:W-:Y:S01]  /*3e80*/  UIADD3 UR30, UPT, UPT, UR6, 0x4, URZ ;  /* 0x00000004061e7890 */ /* 0x000fe2000fffe0ff */
[----:B------:R2:W3:Y:S01]  /*3e90*/  @P0 SYNCS.PHASECHK.TRANS64.TRYWAIT P2, [UR4], R0 ;  /* 0x00000000ff0005a7 */ /* 0x0004e20008041104 */
[----:B------:R-:W-:Y:S02]  /*3ea0*/  ULEA UR4, UR5, UR44, 0xb ;  /* 0x0000002c05047291 */ /* 0x000fe4000f8e58ff */
[----:B------:R-:W-:Y:S02]  /*3eb0*/  UIADD3 UR26, UPT, UPT, UR6, 0x6, URZ ;  /* 0x00000006061a7890 */ /* 0x000fe4000fffe0ff */
        /* <DEDUP_REMOVED lines=10> */
[----:B------:R-:W-:Y:S01]  /*3f60*/  UIADD3 UR8, UPT, UPT, UR4, 0x406, URZ ;  /* 0x0000040604087890 */ /* 0x000fe2000fffe0ff */
[----:B------:R-:W-:Y:S01]  /*3f70*/  UMOV UR7, 0x40004040 ;  /* 0x4000404000077882 */ /* 0x000fe20000000000 */
[----:B------:R-:W-:Y:S01]  /*3f80*/  UMOV UR5, 0x40004040 ;  /* 0x4000404000057882 */ /* 0x000fe20000000000 */
[----:B------:R-:W-:Y:S01]  /*3f90*/  UMOV UR35, 0x40004040 ;  /* 0x4000404000237882 */ /* 0x000fe20000000000 */
[----:B------:R1:W-:Y:S01]  /*3fa0*/  UTCHMMA.2CTA gdesc[UR4], gdesc[UR6], tmem[UR36], tmem[UR62], idesc[UR63], UP2 ;  /* 0x00ff3e06040075ea */ /* 0x0003e20009200024 */
[----:B------:R-:W-:Y:S01]  /*3fb0*/  UPLOP3.LUT UP2, UPT, UPT, UPT, UPT, 0x80, 0x8 ;  /* 0x000000000008789c */ /* 0x000fe20003f4f070 */
[----:B------:R-:W-:Y:S01]  /*3fc0*/  UMOV UR33, 0x40004040 ;  /* 0x4000404000217882 */ /* 0x000fe20000000000 */
[----:B------:R-:W-:Y:S01]  /*3fd0*/  UMOV UR31, 0x40004040 ;  /* 0x40004040001f7882 */ /* 0x000fe20000000000 */
[----:B------:R2:W-:Y:S01]  /*3fe0*/  UTCHMMA.2CTA gdesc[UR32], gdesc[UR34], tmem[UR36], tmem[UR60], idesc[UR61], UPT ;  /* 0x00ff3c22200075ea */ /* 0x0005e2000ba00024 */
        /* <DEDUP_REMOVED lines=14> */
[----:B------:R-:W-:Y:S01]  /*40d0*/  UMOV UR9, 0x40004040 ;  /* 0x4000404000097882 */ /* 0x000fe20000000000 */
[----:B------:R2:W-:Y:S01]  /*40e0*/  UTCHMMA.2CTA gdesc[UR12], gdesc[UR14], tmem[UR36], tmem[UR50], idesc[UR51], UPT ;  /* 0x00ff320e0c0075ea */ /* 0x0005e2000ba00024 */
[----:B------:R2:W-:Y:S01]  /*40f0*/  UTCHMMA.2CTA gdesc[UR8], gdesc[UR10], tmem[UR36], tmem[UR48], idesc[UR49], UPT ;  /* 0x00ff300a080075ea */ /* 0x0005e2000ba00024 */
[----:B------:R2:W-:Y:S01]  /*4100*/  UTCBAR.2CTA.MULTICAST [UR40], URZ, UR43 ;  /* 0x000000ff280073e9 */ /* 0x0005e2000820082b */
[----:B-1----:R-:W-:Y:S01]  /*4110*/  UMOV UR5, UR38 ;  /* 0x0000002600057c82 */ /* 0x002fe20008000000 */
[----:B------:R-:W-:Y:S05]  /*4120*/  BRA.U UP0, `(.L_x_77) ;  /* 0xfffffffd00007547 */ /* 0x000fea000b83ffff */
.L_x_74:
[----:B------:R-:W-:Y:S01]  /*4130*/  UIADD3 UR4, UPT, UPT, UR46, 0xb0, URZ ;  /* 0x000000b02e047890 */ /* 0x000fe2000fffe0ff */
[----:B------:R-:W-:-:S08]  /*4140*/  UMOV UR37, UR42 ;  /* 0x0000002a00257c82 */ /* 0x000fd00008000000 */
[----:B------:R4:W-:Y:S01]  /*4150*/  UTCBAR.2CTA.MULTICAST [UR4], URZ, UR65 ;  /* 0x000000ff040073e9 */ /* 0x0009e20008200841 */
[----:B------:R-:W-:Y:S02]  /*4160*/  NOP ;  /* 0x0000000000007918 */ /* 0x000fe40000000000 */
.L_x_72:
[----:B----4-:R-:W-:Y:S01]  /*4170*/  UIADD3 UR4, UPT, UPT, UR47, 0x1, URZ ;  /* 0x000000012f047890 */ /* 0x010fe2000fffe0ff */
[----:B------:R-:W-:-:S03]  /*4180*/  ISETP.NE.AND P0, PT, R8, 0x2, PT ;  /* 0x000000020800780c */ /* 0x000fc60003f05270 */
[----:B------:R-:W-:Y:S01]  /*4190*/  UISETP.NE.AND UP0, UPT, UR4, 0x4, UPT ;  /* 0x000000040400788c */ /* 0x000fe2000bf05270 */
[----:B-12---:R-:W-:Y:S02]  /*41a0*/  SEL R0, RZ, 0x1, P0 ;  /* 0x00000001ff007807 */ /* 0x006fe40000000000 */
[----:B------:R-:W-:Y:S01]  /*41b0*/  SEL R8, R8, RZ, P0 ;  /* 0x000000ff08087207 */ /* 0x000fe20000000000 */
[----:B------:R-:W-:Y:S01]  /*41c0*/  USEL UR5, URZ, 0x1, UP0 ;  /* 0x00000001ff057887 */ /* 0x000fe20008000000 */
[----:B------:R-:W-:Y:S01]  /*41d0*/  LOP3.LUT R3, R3, R0, RZ, 0x3c, !PT ;  /* 0x0000000003037212 */ /* 0x000fe200078e3cff */
[----:B------:R-:W-:-:S04]  /*41e0*/  USEL UR47, UR4, URZ, UP0 ;  /* 0x000000ff042f7287 */ /* 0x000fc80008000000 */
[----:B------:R-:W-:Y:S01]  /*41f0*/  LOP3.LUT R9, R9, UR5, RZ, 0x3c, !PT ;  /* 0x0000000509097c12 */ /* 0x000fe2000f8e3cff */
[----:B------:R-:W-:Y:S07]  /*4200*/  @P1 BRA `(.L_x_78) ;  /* 0xfffffff800381947 */ /* 0x000fee000383ffff */
[----:B------:R-:W1:Y:S01]  /*4210*/  S2UR UR8, SR_CgaCtaId ;  /* 0x00000000000879c3 */ /* 0x000e620000008800 */
[----:B------:R-:W-:Y:S01]  /*4220*/  ELECT P0, URZ, PT ;  /* 0x0000000000ff782f */ /* 0x000fe20003800000 */
[----:B------:R-:W-:Y:S01]  /*4230*/  HFMA2 R0, -RZ, RZ, 0, 5.9604644775390625e-08 ;  /* 0x00000001ff007431 */ /* 0x000fe200000001ff */
[----:B------:R-:W-:-:S05]  /*4240*/  UMOV UR4, 0x40 ;  /* 0x0000004000047882 */ /* 0x000fca0000000000 */
[----:B------:R-:W-:Y:S01]  /*4250*/  UVIRTCOUNT.DEALLOC.SMPOOL 0x80 ;  /* 0x000000800000784c */ /* 0x000fe20000000000 */
[----:B------:R-:W-:Y:S02]  /*4260*/  UISETP.NE.AND UP1, UPT, UR68, URZ, UPT ;  /* 0x000000ff4400728c */ /* 0x000fe4000bf25270 */
[----:B-1----:R-:W-:-:S09]  /*4270*/  ULEA UR8, UR8, UR4, 0x18 ;  /* 0x0000000408087291 */ /* 0x002fd2000f8ec0ff */
[----:B------:R1:W-:Y:S01]  /*4280*/  @P0 STS.U8 [UR8+0x1c], R0 ;  /* 0x00001c00ff000988 */ /* 0x0003e20008000008 */
[----:B------:R-:W-:Y:S05]  /*4290*/  BRA.U UP1, `(.L_x_79) ;  /* 0x0000000101a07547 */ /* 0x000fea000b800000 */
[----:B------:R-:W-:Y:S01]  /*42a0*/  UIADD3 UR7, UPT, UPT, UR41, 0xd0, URZ ;  /* 0x000000d029077890 */ /* 0x000fe2000fffe0ff */
[----:B------:R-:W-:-:S03]  /*42b0*/  SHF.L.U32 R3, R9, 0x1f, RZ ;  /* 0x0000001f09037819 */ /* 0x000fc600000006ff */
[----:B------:R-:W-:-:S09]  /*42c0*/  ULEA UR4, UR47, UR7, 0x3 ;  /* 0x000000072f047291 */ /* 0x000fd2000f8e18ff */
[----:B------:R-:W2:Y:S02]  /*42d0*/  SYNCS.PHASECHK.TRANS64.TRYWAIT P0, [UR4], R3 ;  /* 0x00000003ff0075a7 */ /* 0x000ea40008001104 */
[----:B--2---:R-:W-:Y:S05]  /*42e0*/  @!P0 BRA `(.L_x_80) ;  /* 0x0000006000648947 */ /* 0x004fea0003800000 */
.L_x_176:
        /* <DEDUP_REMOVED lines=9> */
.L_x_178:
        /* <DEDUP_REMOVED lines=9> */
.L_x_180:
[----:B------:R-:W-:-:S04]  /*4410*/  UIADD3 UR4, UPT, UPT, UR4, 0x1, URZ ;  /* 0x0000000104047890 */ /* 0x000fc8000fffe0ff */
[----:B------:R-:W-:-:S04]  /*4420*/  UISETP.NE.AND UP0, UPT, UR4, 0x4, UPT ;  /* 0x000000040400788c */ /* 0x000fc8000bf05270 */
[----:B------:R-:W-:Y:S02]  /*4430*/  USEL UR5, URZ, 0x1, UP0 ;  /* 0x00000001ff057887 */ /* 0x000fe40008000000 */
[----:B------:R-:W-:-:S04]  /*4440*/  USEL UR4, UR4, URZ, UP0 ;  /* 0x000000ff04047287 */ /* 0x000fc80008000000 */
[----:B------:R-:W-:Y:S01]  /*4450*/  ULEA UR4, UR4, UR7, 0x3 ;  /* 0x0000000704047291 */ /* 0x000fe2000f8e18ff */
[----:B-1----:R-:W-:-:S04]  /*4460*/  LOP3.LUT R3, R2, UR5, RZ, 0x3c, !PT ;  /* 0x0000000502037c12 */ /* 0x002fc8000f8e3cff */
[----:B------:R-:W-:Y:S01]  /*4470*/  SHF.L.U32 R3, R3, 0x1f, RZ ;  /* 0x0000001f03037819 */ /* 0x000fe200000006ff */
[----:B------:R-:W-:-:S04]  /*4480*/  IMAD.U32 R0, RZ, RZ, UR4 ;  /* 0x00000004ff007e24 */ /* 0x000fc8000f8e00ff */
[----:B------:R1:W2:Y:S03]  /*4490*/  SYNCS.PHASECHK.TRANS64.TRYWAIT P0, [R0+URZ], R3 ;  /* 0x00000003000075a7 */ /* 0x0002a600080011ff */
[----:B--2---:R-:W-:Y:S05]  /*44a0*/  @!P0 NANOSLEEP.SYNCS 0x989680 ;  /* 0x009896800000895d */ /* 0x004fea0003900000 */
[----:B------:R-:W2:Y:S02]  /*44b0*/  @!P0 SYNCS.PHASECHK.TRANS64 P0, [R0+URZ], R3 ;  /* 0x00000003000085a7 */ /* 0x000ea400080010ff */
[----:B--2---:R-:W-:Y:S05]  /*44c0*/  @P0 BRA `(.L_x_83) ;  /* 0x0000000000200947 */ /* 0x004fea0003800000 */
.L_x_84:
[----:B--2---:R2:W4:Y:S02]  /*44d0*/  SYNCS.PHASECHK.TRANS64.TRYWAIT P0, [R0+URZ], R3 ;  /* 0x00000003000075a7 */ /* 0x00452400080011ff */
[----:B----4-:R-:W-:Y:S05]  /*44e0*/  @!P0 NANOSLEEP.SYNCS 0x989680 ;  /* 0x009896800000895d */ /* 0x010fea0003900000 */
[----:B------:R-:W4:Y:S02]  /*44f0*/  @!P0 SYNCS.PHASECHK.TRANS64 P0, [R0+URZ], R3 ;  /* 0x00000003000085a7 */ /* 0x000f2400080010ff */
[----:B----4-:R-:W-:Y:S05]  /*4500*/  @!P0 BRA `(.L_x_84) ;  /* 0xfffffffc00f08947 */ /* 0x010fea000383ffff */
[----:B------:R-:W-:Y:S05]  /*4510*/  BRA `(.L_x_83) ;  /* 0x00000000000c7947 */ /* 0x000fea0003800000 */
.L_x_79:
[----:B------:R-:W-:-:S04]  /*4520*/  UIADD3 UR4, UPT, UPT, UR41, 0x110, URZ ;  /* 0x0000011029047890 */ /* 0x000fc8000fffe0ff */
[----:B------:R-:W-:-:S09]  /*4530*/  UPRMT UR4, UR69, 0x654, UR4 ;  /* 0x0000065445047896 */ /* 0x000fd20008000004 */
[----:B------:R-:W-:Y:S03]  /*4540*/  SYNCS.ARRIVE.TRANS64.RED.A1T0 RZ, [UR4], RZ ;  /* 0x000000ffffff79a7 */ /* 0x000fe60008100404 */
.L_x_83:
[----:B-12---:R-:W-:Y:S01]  /*4550*/  SHF.L.U32 R3, RZ, 0x1f, RZ ;  /* 0x0000001fff037819 */ /* 0x006fe200000006ff */
[----:B------:R-:W-:Y:S01]  /*4560*/  UIADD3 UR4, UPT, UPT, UR41, 0x110, URZ ;  /* 0x0000011029047890 */ /* 0x000fe2000fffe0ff */
[----:B------:R-:W-:Y:S02]  /*4570*/  PLOP3.LUT P0, PT, PT, PT, UP1, 0x80, 0x8 ;  /* 0x000000000008781c */ /* 0x000fe40003f0f018 */
[----:B------:R-:W1:Y:S02]  /*4580*/  SYNCS.PHASECHK.TRANS64.TRYWAIT P1, [UR41+0x110], R3 ;  /* 0x00011003ff0075a7 */ /* 0x000e640008021129 */
[----:B-1----:R-:W-:Y:S09]  /*4590*/  @!P1 BRA `(.L_x_85) ;  /* 0x0000006000009947 */ /* 0x002ff20003800000 */
.L_x_182:
[----:B------:R-:W-:Y:S01]  /*45a0*/  @!UP1 UPRMT UR4, UR69, 0x654, UR4 ;  /* 0x0000065445049896 */ /* 0x000fe20008000004 */
[----:B------:R-:W-:Y:S01]  /*45b0*/  UMOV UR5, 0xffff ;  /* 0x0000ffff00057882 */ /* 0x000fe20000000000 */
[----:B------:R-:W-:-:S07]  /*45c0*/  UMOV UR6, 0x1 ;  /* 0x0000000100067882 */ /* 0x000fce0000000000 */
[----:B------:R-:W-:Y:S01]  /*45d0*/  @!P0 SYNCS.ARRIVE.TRANS64.RED.A1T0 RZ, [UR4], RZ ;  /* 0x000000ffffff89a7 */ /* 0x000fe20008100404 */
[----:B------:R-:W-:Y:S01]  /*45e0*/  NOP ;  /* 0x0000000000007918 */ /* 0x000fe20000000000 */
[----:B-1----:R-:W1:Y:S01]  /*45f0*/  LDS R0, [UR8+0x14] ;  /* 0x00001408ff007984 */ /* 0x002e620008000800 */
[----:B------:R-:W-:-:S04]  /*4600*/  ULOP3.LUT UR4, UR67, 0xffff, URZ, 0xc0, !UPT ;  /* 0x0000ffff43047892 */ /* 0x000fc8000f8ec0ff */
[----:B------:R-:W-:-:S04]  /*4610*/  USHF.R.U32.HI UR4, URZ, 0x5, UR4 ;  /* 0x00000005ff047899 */ /* 0x000fc80008011604 */
[----:B------:R-:W-:Y:S02]  /*4620*/  USHF.L.U32 UR5, UR5, UR4, URZ ;  /* 0x0000000405057299 */ /* 0x000fe400080006ff */
[----:B------:R-:W-:-:S04]  /*4630*/  USHF.L.U32 UR4, UR6, UR4, URZ ;  /* 0x0000000406047299 */ /* 0x000fc800080006ff */
[----:B-1----:R-:W-:-:S04]  /*4640*/  LOP3.LUT R0, R0, UR5, RZ, 0xc0, !PT ;  /* 0x0000000500007c12 */ /* 0x002fc8000f8ec0ff */
[----:B------:R-:W-:-:S13]  /*4650*/  ISETP.NE.AND P0, PT, R0, UR5, PT ;  /* 0x0000000500007c0c */ /* 0x000fda000bf05270 */
[----:B------:R-:W-:Y:S05]  /*4660*/  @P0 BRA `(.L_x_86) ;  /* 0x0000000000580947 */ /* 0x000fea0003800000 */
[----:B------:R-:W1:Y:S02]  /*4670*/  LDS R0, [UR8+0x18] ;  /* 0x00001808ff007984 */ /* 0x000e640008000800 */
[----:B-1----:R-:W-:-:S04]  /*4680*/  LOP3.LUT R0, R0, UR4, RZ, 0xc0, !PT ;  /* 0x0000000400007c12 */ /* 0x002fc8000f8ec0ff */
[----:B------:R-:W-:-:S13]  /*4690*/  ISETP.NE.AND P0, PT, R0, UR4, PT ;  /* 0x0000000400007c0c */ /* 0x000fda000bf05270 */
[----:B------:R-:W-:Y:S05]  /*46a0*/  @P0 BRA `(.L_x_87) ;  /* 0x00000000003c0947 */ /* 0x000fea0003800000 */
[----:B------:R-:W1:Y:S01]  /*46b0*/  S2R R2, SR_LANEID ;  /* 0x0000000000027919 */ /* 0x000e620000000000 */
[----:B------:R-:W-:Y:S01]  /*46c0*/  ULOP3.LUT UR5, URZ, UR5, URZ, 0x33, !UPT ;  /* 0x00000005ff057292 */ /* 0x000fe2000f8e33ff */
[----:B------:R-:W-:Y:S01]  /*46d0*/  LOP3.LUT R4, RZ, UR4, RZ, 0x33, !PT ;  /* 0x00000004ff047c12 */ /* 0x000fe2000f8e33ff */
[----:B------:R-:W-:Y:S02]  /*46e0*/  VOTEU.ANY UR4, UPT, PT ;  /* 0x0000000000047886 */ /* 0x000fe400038e0100 */
[----:B------:R-:W-:Y:S01]  /*46f0*/  UFLO.U32 UR4, UR4 ;  /* 0x00000004000472bd */ /* 0x000fe200080e0000 */
[----:B------:R-:W2:Y:S01]  /*4700*/  REDUX UR6, R4 ;  /* 0x00000000040673c4 */ /* 0x000ea20000000000 */
[----:B------:R-:W-:-:S06]  /*4710*/  IMAD.U32 R0, RZ, RZ, UR5 ;  /* 0x00000005ff007e24 */ /* 0x000fcc000f8e00ff */
[----:B------:R4:W-:Y:S01]  /*4720*/  UTCATOMSWS.AND URZ, UR5 ;  /* 0x0000000500ff79e3 */ /* 0x0009e20008000000 */
[----:B------:R-:W3:Y:S01]  /*4730*/  REDUX UR7, R0 ;  /* 0x00000000000773c4 */ /* 0x000ee20000000000 */
[----:B-1----:R-:W-:Y:S01]  /*4740*/  ISETP.EQ.U32.AND P0, PT, R2, UR4, PT ;  /* 0x0000000402007c0c */ /* 0x002fe2000bf02070 */
[----:B--2---:R-:W-:Y:S01]  /*4750*/  IMAD.U32 R2, RZ, RZ, UR6 ;  /* 0x00000006ff027e24 */ /* 0x004fe2000f8e00ff */
[----:B---3--:R-:W-:-:S11]  /*4760*/  MOV R3, UR7 ;  /* 0x0000000700037c02 */ /* 0x008fd60008000f00 */
[----:B------:R4:W-:Y:S04]  /*4770*/  @P0 ATOMS.AND RZ, [UR8+0x14], R3 ;  /* 0x00001403ffff098c */ /* 0x0009e8000a800008 */
[----:B------:R4:W-:Y:S01]  /*4780*/  @P0 ATOMS.AND RZ, [UR8+0x18], R2 ;  /* 0x00001802ffff098c */ /* 0x0009e2000a800008 */
[----:B------:R-:W-:Y:S05]  /*4790*/  BRA `(.L_x_88) ;  /* 0x0000000000147947 */ /* 0x000fea0003800000 */
.L_x_87:
[----:B------:R-:W-:Y:S02]  /*47a0*/  MOV R2, 0x47c0 ;  /* 0x000047c000027802 */ /* 0x000fe40000000f00 */
[----:B---3-5:R-:W-:Y:S05]  /*47b0*/  CALL.REL.NOINC `($__internal_0_$__cuda_sm10x_tcgen05_guardrail_trap_col_being_dealloced_not_returned_by_alloc) ;  /* 0x0000006000e07944 */ /* 0x028fea0003c00000 */
[----:B------:R-:W-:Y:S05]  /*47c0*/  BRA `(.L_x_88) ;  /* 0x0000000000087947 */ /* 0x000fea0003800000 */
.L_x_86:
[----:B------:R-:W-:Y:S02]  /*47d0*/  MOV R2, 0x47f0 ;  /* 0x000047f000027802 */ /* 0x000fe40000000f00 */
[----:B---3-5:R-:W-:Y:S05]  /*47e0*/  CALL.REL.NOINC `($__internal_2_$__cuda_sm10x_tcgen05_guardrail_trap_unallocated_columns_being_dealloced) ;  /* 0x0000006000ec7944 */ /* 0x028fea0003c00000 */
.L_x_88:
[----:B------:R-:W-:Y:S01]  /*47f0*/  NOP ;  /* 0x0000000000007918 */ /* 0x000fe20000000000 */
[----:B----4-:R-:W-:Y:S05]  /*4800*/  EXIT ;  /* 0x000000000000794d */ /* 0x010fea0003800000 */
.L_x_59:
[----:B------:R-:W-:-:S09]  /*4810*/  UISETP.NE.OR UP0, UPT, UR18, 0x3, !UP3 ;  /* 0x000000031200788c */ /* 0x000fd2000df05670 */
[----:B------:R-:W-:Y:S05]  /*4820*/  BRA.U UP0, `(.L_x_89) ;  /* 0x0000001100547547 */ /* 0x000fea000b800000 */
[----:B------:R-:W1:Y:S01]  /*4830*/  LDCU UR31, c[0x0][0x370] ;  /* 0x00006e00ff1f77ac */ /* 0x000e620008000800 */
[----:B------:R-:W2:Y:S01]  /*4840*/  LDC.64 R16, c[0x0][0x348] ;  /* 0x0000d200ff107b82 */ /* 0x000ea20000000a00 */
[----:B------:R-:W-:Y:S02]  /*4850*/  HFMA2 R13, -RZ, RZ, 0, 0 ;  /* 0x00000000ff0d7431 */ /* 0x000fe400000001ff */
[----:B------:R-:W-:Y:S01]  /*4860*/  IMAD.MOV.U32 R15, RZ, RZ, 0x1 ;  /* 0x00000001ff0f7424 */ /* 0x000fe200078e00ff */
[----:B------:R-:W1:Y:S01]  /*4870*/  LDCU.128 UR48, c[0x0][0xb10] ;  /* 0x00016200ff3077ac */ /* 0x000e620008000c00 */
[----:B------:R-:W-:Y:S01]  /*4880*/  IMAD.MOV.U32 R14, RZ, RZ, RZ ;  /* 0x000000ffff0e7224 */ /* 0x000fe200078e00ff */
[----:B------:R-:W-:Y:S01]  /*4890*/  MOV R7, 0x2000 ;  /* 0x0000200000077802 */ /* 0x000fe20000000f00 */
[----:B------:R-:W3:Y:S01]  /*48a0*/  LDCU UR30, c[0x0][0x374] ;  /* 0x00006e80ff1e77ac */ /* 0x000ee20008000800 */
[----:B------:R-:W4:Y:S01]  /*48b0*/  LDC.64 R2, c[0x0][0x888] ;  /* 0x00022200ff027b82 */ /* 0x000f220000000a00 */
[----:B------:R-:W3:Y:S01]  /*48c0*/  LDCU UR15, c[0x0][0xb0c] ;  /* 0x00016180ff0f77ac */ /* 0x000ee20008000800 */
[----:B------:R-:W2:Y:S06]  /*48d0*/  LDCU UR41, c[0x0][0xb20] ;  /* 0x00016400ff2977ac */ /* 0x000eac0008000800 */
[----:B------:R-:W4:Y:S01]  /*48e0*/  LDC.64 R4, c[0x0][0x890] ;  /* 0x00022400ff047b82 */ /* 0x000f220000000a00 */
[----:B------:R-:W2:Y:S01]  /*48f0*/  LDCU UR4, c[0x0][0xb30] ;  /* 0x00016600ff0477ac */ /* 0x000ea20008000800 */
[----:B------:R-:W-:Y:S01]  /*4900*/  UMOV UR21, 0x400 ;  /* 0x0000040000157882 */ /* 0x000fe20000000000 */
[----:B-1----:R-:W-:-:S02]  /*4910*/  UIMAD.WIDE.U32 UR6, UR31, UR48, URZ ;  /* 0x000000301f0672a5 */ /* 0x002fc4000f8e00ff */
[----:B---3--:R-:W-:Y:S02]  /*4920*/  UIMAD.WIDE.U32 UR8, UR30, UR51, URZ ;  /* 0x000000331e0872a5 */ /* 0x008fe4000f8e00ff */
[----:B------:R-:W-:Y:S02]  /*4930*/  ULEA UR21, UR47, UR21, 0x18 ;  /* 0x000000152f157291 */ /* 0x000fe4000f8ec0ff */
[----:B------:R-:W-:Y:S02]  /*4940*/  UPLOP3.LUT UP3, UPT, UPT, UPT, UPT, 0x40, 0x4 ;  /* 0x000000000004789c */ /* 0x000fe40003f6e870 */
[----:B------:R-:W-:Y:S01]  /*4950*/  UIADD3 UR37, UPT, UPT, UR21, 0x58, URZ ;  /* 0x0000005815257890 */ /* 0x000fe2000fffe0ff */
[----:B------:R-:W-:Y:S01]  /*4960*/  UMOV UR6, UR7 ;  /* 0x0000000700067c82 */ /* 0x000fe20008000000 */
[----:B------:R-:W-:Y:S01]  /*4970*/  UMOV UR38, UR9 ;  /* 0x0000000900267c82 */ /* 0x000fe20008000000 */
[----:B------:R-:W-:Y:S02]  /*4980*/  UISETP.GE.AND UP0, UPT, UR42, 0x1, UPT ;  /* 0x000000012a00788c */ /* 0x000fe4000bf06270 */
[----:B------:R-:W-:Y:S01]  /*4990*/  UISETP.NE.AND UP4, UPT, UR42, 0x1, UPT ;  /* 0x000000012a00788c */ /* 0x000fe2000bf85270 */
[----:B------:R-:W1:Y:S01]  /*49a0*/  LDCU.64 UR22, c[0x0][0xb28] ;  /* 0x00016500ff1677ac */ /* 0x000e620008000a00 */
[----:B------:R-:W-:-:S02]  /*49b0*/  UISETP.NE.AND UP6, UPT, UR15, 0x1, UPT ;  /* 0x000000010f00788c */ /* 0x000fc4000bfc5270 */
[----:B------:R-:W-:Y:S02]  /*49c0*/  UISETP.NE.AND UP5, UPT, UR50, 0x1, UPT ;  /* 0x000000013200788c */ /* 0x000fe4000bfa5270 */
[----:B------:R-:W-:Y:S02]  /*49d0*/  UIADD3 UR33, UPT, UPT, UR21, 0x40, URZ ;  /* 0x0000004015217890 */ /* 0x000fe4000fffe0ff */
[----:B------:R-:W-:Y:S02]  /*49e0*/  UIADD3 UR25, UPT, UPT, UR21, 0x48, URZ ;  /* 0x0000004815197890 */ /* 0x000fe4000fffe0ff */
[----:B------:R-:W-:Y:S02]  /*49f0*/  UIADD3 UR17, UPT, UPT, UR21, 0x50, URZ ;  /* 0x0000005015117890 */ /* 0x000fe4000fffe0ff */
[----:B------:R-:W-:Y:S02]  /*4a00*/  UPRMT UR37, UR47, 0x654, UR37 ;  /* 0x000006542f257896 */ /* 0x000fe40008000025 */
[----:B------:R-:W-:-:S02]  /*4a10*/  USHF.R.U32.HI UR39, URZ, UR49, UR6 ;  /* 0x00000031ff277299 */ /* 0x000fc40008011606 */
[----:B--2---:R-:W-:Y:S02]  /*4a20*/  USHF.R.U32.HI UR38, URZ, UR41, UR38 ;  /* 0x00000029ff267299 */ /* 0x004fe40008011626 */
[----:B------:R-:W-:-:S11]  /*4a30*/  UISETP.NE.AND UP2, UPT, UR4, 0x1, UPT ;  /* 0x000000010400788c */ /* 0x000fd6000bf45270 */
.L_x_100:
[C---:B------:R-:W-:Y:S02]  /*4a40*/  LEA R12, R14.reuse, UR21, 0x3 ;  /* 0x000000150e0c7c11 */ /* 0x040fe4000f8e18ff */
[----:B------:R-:W-:Y:S02]  /*4a50*/  SHF.L.U32 R9, R13, 0x1f, RZ ;  /* 0x0000001f0d097819 */ /* 0x000fe400000006ff */
[----:B------:R-:W-:Y:S02]  /*4a60*/  LEA R10, R14, UR21, 0x4 ;  /* 0x000000150e0a7c11 */ /* 0x000fe4000f8e20ff */
[----:B--2---:R-:W2:Y:S02]  /*4a70*/  SYNCS.PHASECHK.TRANS64.TRYWAIT P0, [R12+URZ+0x90], R9 ;  /* 0x000090090c0075a7 */ /* 0x004ea400080011ff */
[----:B--2---:R-:W-:Y:S05]  /*4a80*/  @!P0 BRA `(.L_x_90) ;  /* 0x0000005800dc8947 */ /* 0x004fea0003800000 */
.L_x_183:
[----:B--2---:R-:W2:Y:S01]  /*4a90*/  LDS.128 R8, [R10+0x120] ;  /* 0x000120000a087984 */ /* 0x004ea20000000c00 */
[----:B------:R-:W-:Y:S01]  /*4aa0*/  UISETP.GE.AND UP0, UPT, UR42, 0x1, UPT ;  /* 0x000000012a00788c */ /* 0x000fe2000bf06270 */
[----:B------:R-:W-:Y:S01]  /*4ab0*/  @!PT LDS RZ, [RZ] ;  /* 0x00000000fffff984 */ /* 0x000fe20000000800 */
[----:B------:R-:W-:Y:S01]  /*4ac0*/  @!PT LDS RZ, [RZ] ;  /* 0x00000000fffff984 */ /* 0x000fe20000000800 */
[----:B------:R-:W-:Y:S01]  /*4ad0*/  @!PT LDS RZ, [RZ] ;  /* 0x00000000fffff984 */ /* 0x000fe20000000800 */
[----:B------:R-:W-:Y:S01]  /*4ae0*/  @!PT LDS RZ, [RZ] ;  /* 0x00000000fffff984 */ /* 0x000fe20000000800 */
[----:B------:R3:W-:Y:S06]  /*4af0*/  MEMBAR.ALL.CTA ;  /* 0x0000000000007992 */ /* 0x0007ec0000008000 */
[----:B---3--:R-:W3:Y:S01]  /*4b00*/  FENCE.VIEW.ASYNC.S ;  /* 0x00000000000073c6 */ /* 0x008ee20000000000 */
[----:B--2---:R-:W-:Y:S11]  /*4b10*/  LOP3.LUT P0, RZ, R10, 0x1, RZ, 0xc0, !PT ;  /* 0x000000010aff7812 */ /* 0x004ff6000780c0ff */
[----:B------:R-:W-:Y:S02]  /*4b20*/  @!UPT UIADD3 URZ, UPT, UPT, URZ, URZ, URZ ;  /* 0x000000fffffff290 */ /* 0x000fe4000fffe0ff */
[----:B---3--:R-:W-:Y:S01]  /*4b30*/  VOTEU.ANY UP1, P0 ;  /* 0x0000000000ff7886 */ /* 0x008fe20000020100 */
[----:B------:R-:W-:Y:S11]  /*4b40*/  PLOP3.LUT P0, PT, PT, PT, UP1, 0x80, 0x8 ;  /* 0x000000000008781c */ /* 0x000ff60003f0f018 */
[----:B------:R-:W-:Y:S02]  /*4b50*/  @!UPT UIADD3 URZ, UPT, UPT, URZ, URZ, URZ ;  /* 0x000000fffffff290 */ /* 0x000fe4000fffe0ff */
[----:B------:R-:W-:Y:S02]  /*4b60*/  @P0 SHF.R.U32.HI R0, RZ, 0x10, R9 ;  /* 0x00000010ff000819 */ /* 0x000fe40000011609 */
[----:B------:R-:W-:Y:S02]  /*4b70*/  @P0 MOV R6, R8 ;  /* 0x0000000800060202 */ /* 0x000fe40000000f00 */
[----:B------:R-:W-:Y:S01]  /*4b80*/  @P0 R2UR UR4, R0 ;  /* 0x00000000000402ca */ /* 0x000fe200000e0000 */
[----:B------:R-:W-:Y:S01]  /*4b90*/  VIADD R0, R12, 0xa0 ;  /* 0x000000a00c007836 */ /* 0x000fe20000000000 */
[----:B------:R-:W-:Y:S02]  /*4ba0*/  @P0 LOP3.LUT R8, R9, 0xffff, RZ, 0xc0, !PT ;  /* 0x0000ffff09080812 */ /* 0x000fe400078ec0ff */
[----:B------:R-:W-:Y:S02]  /*4bb0*/  @P0 R2UR UR6, R6 ;  /* 0x00000000060602ca */ /* 0x000fe400000e0000 */
[----:B------:R-:W-:Y:S02]  /*4bc0*/  PRMT R0, RZ, 0x654, R0 ;  /* 0x00000654ff007816 */ /* 0x000fe40000000000 */
[----:B------:R-:W-:Y:S02]  /*4bd0*/  @P0 R2UR UR5, R8 ;  /* 0x00000000080502ca */ /* 0x000fe400000e0000 */
[----:B------:R2:W-:Y:S03]  /*4be0*/  SYNCS.ARRIVE.TRANS64.RED.A1T0 RZ, [R0+URZ], RZ ;  /* 0x000000ff00ff79a7 */ /* 0x0005e600081004ff */
[----:B------:R-:W-:Y:S04]  /*4bf0*/  @UP1 UMOV UR29, UR4 ;  /* 0x00000004001d1c82 */ /* 0x000fe80008000000 */
[----:B------:R-:W-:Y:S04]  /*4c00*/  @UP1 UMOV UR14, UR6 ;  /* 0x00000006000e1c82 */ /* 0x000fe80008000000 */
[----:B------:R-:W-:Y:S01]  /*4c10*/  @UP1 UMOV UR13, UR5 ;  /* 0x00000005000d1c82 */ /* 0x000fe20008000000 */
[----:B------:R-:W-:Y:S05]  /*4c20*/  BRA.U !UP0, `(.L_x_91) ;  /* 0x0000000108a47547 */ /* 0x000fea000b800000 */
[----:B------:R-:W-:Y:S02]  /*4c30*/  UIMAD.WIDE.U32 UR18, UR13, UR51, URZ ;  /* 0x000000330d1272a5 */ /* 0x000fe4000f8e00ff */
[----:B------:R-:W-:Y:S02]  /*4c40*/  UIMAD.WIDE.U32 UR26, UR14, UR48, URZ ;  /* 0x000000300e1a72a5 */ /* 0x000fe4000f8e00ff */
[----:B------:R-:W-:Y:S02]  /*4c50*/  USEL UR4, UR30, UR38, !UP5 ;  /* 0x000000261e047287 */ /* 0x000fe4000e800000 */
[----:B------:R-:W-:Y:S02]  /*4c60*/  USEL UR7, UR31, UR39, !UP6 ;  /* 0x000000271f077287 */ /* 0x000fe4000f000000 */
[----:B-1----:R-:W-:Y:S02]  /*4c70*/  UIMAD.WIDE.U32 UR8, UR4, UR22, URZ ;  /* 0x00000016040872a5 */ /* 0x002fe4000f8e00ff */
[----:B------:R-:W-:Y:S01]  /*4c80*/  UIMAD.WIDE.U32 UR10, UR7, UR22, URZ ;  /* 0x00000016070a72a5 */ /* 0x000fe2000f8e00ff */
[----:B------:R-:W-:Y:S02]  /*4c90*/  UMOV UR5, UR19 ;  /* 0x0000001300057c82 */ /* 0x000fe40008000000 */
[----:B------:R-:W-:Y:S03]  /*4ca0*/  USHF.R.U32.HI UR6, URZ, UR41, UR5 ;  /* 0x00000029ff067299 */ /* 0x000fe60008011605 */
[----:B------:R-:W-:Y:S01]  /*4cb0*/  UMOV UR5, UR27 ;  /* 0x0000001b00057c82 */ /* 0x000fe20008000000 */
[----:B------:R-:W-:Y:S02]  /*4cc0*/  USEL UR6, UR13, UR6, !UP5 ;  /* 0x000000060d067287 */ /* 0x000fe4000e800000 */
[----:B------:R-:W-:Y:S03]  /*4cd0*/  USHF.R.U32.HI UR12, URZ, UR49, UR5 ;  /* 0x00000031ff0c7299 */ /* 0x000fe60008011605 */
[----:B------:R-:W-:Y:S02]  /*4ce0*/  UMOV UR5, UR9 ;  /* 0x0000000900057c82 */ /* 0x000fe40008000000 */
[----:B------:R-:W-:Y:S03]  /*4cf0*/  @UP4 USHF.R.U32.HI UR4, URZ, UR23, UR5 ;  /* 0x00000017ff044299 */ /* 0x000fe60008011605 */
[----:B------:R-:W-:Y:S01]  /*4d00*/  UMOV UR5, UR11 ;  /* 0x0000000b00057c82 */ /* 0x000fe20008000000 */
[----:B------:R-:W-:Y:S02]  /*4d10*/  UIMAD UR4, UR42, UR4, URZ ;  /* 0x000000042a0472a4 */ /* 0x000fe4000f8e02ff */
[----:B------:R-:W-:Y:S02]  /*4d20*/  @UP4 USHF.R.U32.HI UR7, URZ, UR23, UR5 ;  /* 0x00000017ff074299 */ /* 0x000fe40008011605 */
[----:B------:R-:W-:Y:S02]  /*4d30*/  UIMAD.WIDE.U32 UR10, UR6, UR22, URZ ;  /* 0x00000016060a72a5 */ /* 0x000fe4000f8e00ff */
[----:B------:R-:W-:Y:S02]  /*4d40*/  USEL UR5, UR14, UR12, !UP6 ;  /* 0x0000000c0e057287 */ /* 0x000fe4000f000000 */
[----:B------:R-:W-:Y:S02]  /*4d50*/  UIMAD UR8, UR42, UR7, URZ ;  /* 0x000000072a0872a4 */ /* 0x000fe4000f8e02ff */
[----:B------:R-:W-:Y:S03]  /*4d60*/  UISETP.GE.AND UP0, UPT, UR6, UR4, UPT ;  /* 0x000000040600728c */ /* 0x000fe6000bf06270 */
[----:B------:R-:W-:Y:S01]  /*4d70*/  UMOV UR4, UR11 ;  /* 0x0000000b00047c82 */ /* 0x000fe20008000000 */
[----:B------:R-:W-:Y:S02]  /*4d80*/  UISETP.GE.OR UP0, UPT, UR5, UR8, UP0 ;  /* 0x000000080500728c */ /* 0x000fe40008706670 */
[----:B------:R-:W-:Y:S02]  /*4d90*/  USHF.R.U32.HI UR4, URZ, UR23, UR4 ;  /* 0x00000017ff047299 */ /* 0x000fe40008011604 */
[----:B------:R-:W-:Y:S02]  /*4da0*/  UIMAD.WIDE.U32 UR8, UR5, UR22, URZ ;  /* 0x00000016050872a5 */ /* 0x000fe4000f8e00ff */
[----:B------:R-:W-:Y:S04]  /*4db0*/  USEL UR10, UR6, UR4, !UP4 ;  /* 0x00000004060a7287 */ /* 0x000fe8000e000000 */
[----:B------:R-:W-:Y:S01]  /*4dc0*/  UIADD3 UR11, UPT, UPT, -UR10, URZ, URZ ;  /* 0x000000ff0a0b7290 */ /* 0x000fe2000fffe1ff */
[----:B------:R-:W-:Y:S02]  /*4dd0*/  @!UP0 UMOV UR4, UR9 ;  /* 0x0000000900048c82 */ /* 0x000fe40008000000 */
[----:B------:R-:W-:Y:S02]  /*4de0*/  @!UP0 USHF.R.U32.HI UR4, URZ, UR23, UR4 ;  /* 0x00000017ff048299 */ /* 0x000fe40008011604 */
[----:B------:R-:W-:Y:S02]  /*4df0*/  UIMAD UR8, UR42, UR11, UR6 ;  /* 0x0000000b2a0872a4 */ /* 0x000fe4000f8e0206 */
[----:B------:R-:W-:Y:S04]  /*4e00*/  @!UP0 USEL UR4, UR5, UR4, !UP4 ;  /* 0x0000000405048287 */ /* 0x000fe8000e000000 */
[----:B------:R-:W-:Y:S02]  /*4e10*/  @!UP0 UIMAD UR8, UR7, UR8, UR4 ;  /* 0x00000008070882a4 */ /* 0x000fe4000f8e0204 */
[----:B------:R-:W-:Y:S02]  /*4e20*/  @!UP0 UIADD3 UR9, UPT, UPT, UR10, -UR4, URZ ;  /* 0x800000040a098290 */ /* 0x000fe4000fffe0ff */
[----:B------:R-:W-:Y:S02]  /*4e30*/  UIADD3 UR4, UPT, UPT, -UR5, URZ, URZ ;  /* 0x000000ff05047290 */ /* 0x000fe4000fffe1ff */
[----:B------:R-:W-:Y:S02]  /*4e40*/  UIADD3 UR7, UPT, UPT, -UR6, URZ, URZ ;  /* 0x000000ff06077290 */ /* 0x000fe4000fffe1ff */
[----:B------:R-:W-:Y:S02]  /*4e50*/  @!UP0 UIMAD UR6, UR9, UR42, UR5 ;  /* 0x0000002a090682a4 */ /* 0x000fe4000f8e0205 */
[----:B------:R-:W-:Y:S02]  /*4e60*/  UIMAD UR14, UR15, UR4, UR14 ;  /* 0x000000040f0e72a4 */ /* 0x000fe4000f8e020e */
[----:B------:R-:W-:Y:S01]  /*4e70*/  UIMAD UR13, UR50, UR7, UR13 ;  /* 0x00000007320d72a4 */ /* 0x000fe2000f8e020d */
[----:B------:R-:W-:Y:S02]  /*4e80*/  @!UP0 UMOV UR5, UR8 ;  /* 0x0000000800058c82 */ /* 0x000fe40008000000 */
[----:B------:R-:W-:Y:S02]  /*4e90*/  UIMAD UR14, UR5, UR15, UR14 ;  /* 0x0000000f050e72a4 */ /* 0x000fe4000f8e020e */
[----:B------:R-:W-:Y:S11]  /*4ea0*/  UIMAD UR13, UR6, UR50, UR13 ;  /* 0x00000032060d72a4 */ /* 0x000ff6000f8e020d */
[----:B------:R-:W-:Y:S01]  /*4eb0*/  @!UPT UIADD3 URZ, UPT, UPT, URZ, URZ, URZ ;  /* 0x000000fffffff290 */ /* 0x000fe2000fffe0ff */
.L_x_91:
[----:B------:R-:W3:Y:S01]  /*4ec0*/  @!UP2 LDCU.128 UR8, c[0x0][0xb10] ;  /* 0x00016200ff08a7ac */ /* 0x000ee20008000c00 */
[C---:B----4-:R-:W-:Y:S02]  /*4ed0*/  ISETP.NE.U32.AND P1, PT, R4.reuse, RZ, PT ;  /* 0x000000ff0400720c */ /* 0x050fe40003f25070 */
[----:B------:R-:W-:Y:S02]  /*4ee0*/  ISETP.NE.U32.AND P0, PT, R4, RZ, PT ;  /* 0x000000ff0400720c */ /* 0x000fe40003f05070 */
[C---:B------:R-:W-:Y:S02]  /*4ef0*/  ISETP.NE.AND.EX P1, PT, R5.reuse, RZ, PT, P1 ;  /* 0x000000ff0500720c */ /* 0x040fe40003f25310 */
[----:B------:R-:W-:Y:S01]  /*4f00*/  ISETP.NE.AND.EX P0, PT, R5, RZ, PT, P0 ;  /* 0x000000ff0500720c */ /* 0x000fe20003f05300 */
[----:B------:R-:W4:Y:S01]  /*4f10*/  @!UP2 LDCU UR5, c[0x0][0xb0c] ;  /* 0x00016180ff05a7ac */ /* 0x000f220008000800 */
[----:B------:R-:W-:Y:S01]  /*4f20*/  SHF.L.U32 R9, R15, 0x1f, RZ ;  /* 0x0000001f0f097819 */ /* 0x000fe200000006ff */
[----:B------:R-:W-:Y:S02]  /*4f30*/  USHF.L.U32 UR35, UR16, 0x7, URZ ;  /* 0x0000000710237899 */ /* 0x000fe400080006ff */
[----:B------:R-:W-:Y:S02]  /*4f40*/  USHF.L.U32 UR34, UR20, 0x7, URZ ;  /* 0x0000000714227899 */ /* 0x000fe400080006ff */
[----:B---3--:R-:W-:Y:S07]  /*4f50*/  UIMAD.WIDE.U32 UR6, UR14, UR8, URZ ;  /* 0x000000080e0672a5 */ /* 0x008fee000f8e00ff */
[----:B------:R-:W-:Y:S01]  /*4f60*/  @!UP2 UMOV UR4, UR7 ;  /* 0x000000070004ac82 */ /* 0x000fe20008000000 */
[----:B----4-:R-:W-:Y:S02]  /*4f70*/  @!UP2 UISETP.NE.AND UP0, UPT, UR5, 0x1, UPT ;  /* 0x000000010500a88c */ /* 0x010fe4000bf05270 */
[----:B------:R-:W-:Y:S02]  /*4f80*/  @!UP2 USHF.R.U32.HI UR4, URZ, UR9, UR4 ;  /* 0x00000009ff04a299 */ /* 0x000fe40008011604 */
[----:B------:R-:W-:Y:S02]  /*4f90*/  UIMAD.WIDE.U32 UR6, UR13, UR11, URZ ;  /* 0x0000000b0d0672a5 */ /* 0x000fe4000f8e00ff */
[----:B------:R-:W-:Y:S02]  /*4fa0*/  @!UP2 USEL UR8, UR14, UR4, !UP0 ;  /* 0x000000040e08a287 */ /* 0x000fe4000c000000 */
[----:B------:R-:W-:Y:S03]  /*4fb0*/  @!UP2 UISETP.NE.AND UP0, UPT, UR10, 0x1, UPT ;  /* 0x000000010a00a88c */ /* 0x000fe6000bf05270 */
[----:B------:R-:W-:Y:S02]  /*4fc0*/  @!UP2 UMOV UR6, UR7 ;  /* 0x000000070006ac82 */ /* 0x000fe40008000000 */
[----:B------:R-:W3:Y:S02]  /*4fd0*/  @!UP2 LDCU UR4, c[0x0][0xb20] ;  /* 0x00016400ff04a7ac */ /* 0x000ee40008000800 */
[----:B---3--:R-:W-:Y:S04]  /*4fe0*/  @!UP2 USHF.R.U32.HI UR6, URZ, UR4, UR6 ;  /* 0x00000004ff06a299 */ /* 0x008fe80008011606 */
[----:B------:R-:W-:Y:S04]  /*4ff0*/  @!UP2 USEL UR6, UR13, UR6, !UP0 ;  /* 0x000000060d06a287 */ /* 0x000fe8000c000000 */
[----:B------:R-:W-:Y:S02]  /*5000*/  @!UP2 UIADD3 UR4, UPT, UPT, -UR8, UR6, URZ ;  /* 0x000000060804a290 */ /* 0x000fe4000fffe1ff */
[----:B------:R-:W-:Y:S02]  /*5010*/  @!UP2 UIADD3 UR6, UPT, UPT, UR8, -UR6, URZ ;  /* 0x800000060806a290 */ /* 0x000fe4000fffe0ff */
[----:B------:R-:W-:Y:S02]  /*5020*/  @!UP2 UIMAD UR14, UR4, UR5, UR14 ;  /* 0x00000005040ea2a4 */ /* 0x000fe4000f8e020e */
[----:B------:R-:W-:Y:S01]  /*5030*/  @!UP2 UIMAD UR13, UR6, UR10, UR13 ;  /* 0x0000000a060da2a4 */ /* 0x000fe2000f8e020d */
[----:B------:R-:W-:Y:S11]  /*5040*/  BRA.U UP3, `(.L_x_92) ;  /* 0x0000000103107547 */ /* 0x000ff6000b800000 */
[----:B--2---:R-:W-:Y:S04]  /*5050*/  MOV R0, UR40 ;  /* 0x0000002800007c02 */ /* 0x004fe80008000f00 */
[----:B------:R-:W-:Y:S04]  /*5060*/  SHF.L.U32 R11, R0, 0x1f, RZ ;  /* 0x0000001f000b7819 */ /* 0x000fe800000006ff */
[----:B------:R-:W2:Y:S02]  /*5070*/  SYNCS.PHASECHK.TRANS64.TRYWAIT P2, [UR21+0x88], R11 ;  /* 0x0000880bff0075a7 */ /* 0x000ea40008041115 */
[----:B--2---:R-:W-:Y:S05]  /*5080*/  @!P2 BRA `(.L_x_93) ;  /* 0x000000540070a947 */ /* 0x004fea0003800000 */
.L_x_92:
[----:B------:R-:W-:Y:S05]  /*5090*/  @!P1 BRA `(.L_x_94) ;  /* 0x0000000000309947 */ /* 0x000fea0003800000 */
[----:B------:R-:W-:Y:S01]  /*50a0*/  ISETP.NE.U32.AND P1, PT, R2, RZ, PT ;  /* 0x000000ff0200720c */ /* 0x000fe20003f25070 */
[----:B------:R-:W3:Y:S01]  /*50b0*/  LDCU.64 UR4, c[0x0][0x358] ;  /* 0x00006b00ff0477ac */ /* 0x000ee20008000a00 */
[----:B------:R-:W-:Y:S02]  /*50c0*/  IMAD.MOV.U32 R80, RZ, RZ, 0x1 ;  /* 0x00000001ff507424 */ /* 0x000fe400078e00ff */
[----:B------:R-:W-:Y:S11]  /*50d0*/  ISETP.NE.AND.EX P1, PT, R3, RZ, PT, P1 ;  /* 0x000000ff0300720c */ /* 0x000ff60003f25310 */
[----:B------:R-:W-:Y:S02]  /*50e0*/  @!UPT UIADD3 URZ, UPT, UPT, URZ, URZ, URZ ;  /* 0x000000fffffff290 */ /* 0x000fe4000fffe0ff */
[----:B--2---:R-:W2:Y:S01]  /*50f0*/  @P1 LDC.64 R10, c[0x0][0x888] ;  /* 0x00022200ff0a1b82 */ /* 0x004ea20000000a00 */
[----:B------:R-:W-:Y:S04]  /*5100*/  @P1 IMAD R0, R4, UR36, RZ ;  /* 0x0000002404001c24 */ /* 0x000fe8000f8e02ff */
[----:B--2---:R-:W-:Y:S04]  /*5110*/  @P1 IMAD.WIDE R10, R0, 0x4, R10 ;  /* 0x00000004000a1825 */ /* 0x004fe800078e020a */
[----:B------:R-:W-:Y:S01]  /*5120*/  HFMA2 R0, -RZ, RZ, 0, 5.9604644775390625e-08 ;  /* 0x00000001ff007431 */ /* 0x000fe200000001ff */
[----:B---3-5:R3:W5:Y:S04]  /*5130*/  @P1 LDG.E R41, desc[UR4][R10.64] ;  /* 0x000000040a291981 */ /* 0x028768000c1e1900 */
[----:B------:R-:W-:Y:S01]  /*5140*/  @!P1 PRMT R80, R0, 0x7610, R80 ;  /* 0x0000761000509816 */ /* 0x000fe20000000050 */
[----:B---3--:R-:W4:Y:S06]  /*5150*/  @!P1 LDC R41, c[0x0][0x880] ;  /* 0x00022000ff299b82 */ /* 0x008f2c0000000800 */
.L_x_94:
[----:B----45:R-:W-:Y:S01]  /*5160*/  @!P0 FSETP.EQ.AND P1, PT, R41, RZ, PT ;  /* 0x000000ff2900820b */ /* 0x030fe20003f22000 */
[----:B------:R-:W-:Y:S01]  /*5170*/  @!UPT UIADD3 URZ, UPT, UPT, URZ, URZ, URZ ;  /* 0x000000fffffff290 */ /* 0x000fe2000fffe0ff */
[----:B------:R-:W-:Y:S11]  /*5180*/  @!P0 BRA `(.L_x_95) ;  /* 0x0000000000188947 */ /* 0x000ff60003800000 */
[----:B------:R-:W-:Y:S02]  /*5190*/  LOP3.LUT P0, RZ, R80, 0xff, RZ, 0xc0, !PT ;  /* 0x000000ff50ff7812 */ /* 0x000fe4000780c0ff */
[----:B------:R-:W-:Y:S04]  /*51a0*/  ISETP.NE.U32.AND P1, PT, R2, RZ, PT ;  /* 0x000000ff0200720c */ /* 0x000fe80003f25070 */
[----:B------:R-:W-:Y:S04]  /*51b0*/  ISETP.NE.AND.EX P1, PT, R3, RZ, PT, P1 ;  /* 0x000000ff0300720c */ /* 0x000fe80003f25310 */
[----:B------:R-:W-:Y:S03]  /*51c0*/  PLOP3.LUT P1, PT, P1, PT, PT, 0x8, 0x80 ;  /* 0x000000000080781c */ /* 0x000fe60000f2e170 */
[----:B------:R-:W-:Y:S11]  /*51d0*/  @P0 FSETP.EQ.AND P1, PT, R41, RZ, PT ;  /* 0x000000ff2900020b */ /* 0x000ff60003f22000 */
[----:B------:R-:W-:Y:S02]  /*51e0*/  @!UPT UIADD3 URZ, UPT, UPT, URZ, URZ, URZ ;  /* 0x000000fffffff290 */ /* 0x000fe4000fffe0ff */
.L_x_95:
[----:B------:R-:W3:Y:S01]  /*51f0*/  SYNCS.PHASECHK.TRANS64.TRYWAIT P2, [UR21+0x60], R9 ;  /* 0x00006009ff0075a7 */ /* 0x000ee20008041115 */
[----:B------:R-:W-:Y:S04]  /*5200*/  ELECT P0, URZ, PT ;  /* 0x0000000000ff782f */ /* 0x000fe80003800000 */
[----:B------:R-:W-:Y:S11]  /*5210*/  PLOP3.LUT P1, PT, P1, P0, PT, 0xf2, 0x2f ;  /* 0x00000000002f781c */ /* 0x000ff60000f21e72 */
[----:B------:R-:W-:Y:S02]  /*5220*/  @!UPT UIADD3 URZ, UPT, UPT, URZ, URZ, URZ ;  /* 0x000000fffffff290 */ /* 0x000fe4000fffe0ff */
[----:B------:R-:W-:Y:S05]  /*5230*/  @!P1 IADD3 R8, P0, PT, R16, 0x580, RZ ;  /* 0x0000058010089810 */ /* 0x000fea0007f1e0ff */
[----:B------:R-:W-:Y:S01]  /*5240*/  @!P1 IMAD.X R6, RZ, RZ, R17, P0 ;  /* 0x000000ffff069224 */ /* 0x000fe200000e0611 */
[----:B---3--:R-:W-:Y:S07]  /*5250*/  @!P2 BRA `(.L_x_96) ;  /* 0x000000540014a947 */ /* 0x008fee0003800000 */
.L_x_186:
[----:B------:R-:W-:Y:S01]  /*5260*/  @!P1 R2UR UR5, R8 ;  /* 0x00000000080592ca */ /* 0x000fe200000e0000 */
[----:B------:R-:W-:Y:S01]  /*5270*/  VOTEU.ALL UP0, P1 ;  /* 0x0000000000ff7886 */ /* 0x000fe20000800000 */
[----:B------:R-:W-:Y:S01]  /*5280*/  @!P1 R2UR UR4, R6 ;  /* 0x00000000060492ca */ /* 0x000fe200000e0000 */
[----:B--2---:R-:W-:Y:S01]  /*5290*/  @!P1 IMAD.MOV.U32 R0, RZ, RZ, 0x2000 ;  /* 0x00002000ff009424 */ /* 0x004fe200078e00ff */
[----:B------:R-:W-:Y:S01]  /*52a0*/  UMOV UR8, 0x0 ;  /* 0x0000000000087882 */ /* 0x000fe20000000000 */
[----:B------:R-:W-:Y:S01]  /*52b0*/  UMOV UR9, 0x10000000 ;  /* 0x1000000000097882 */ /* 0x000fe20000000000 */
[----:B------:R-:W-:Y:S01]  /*52c0*/  @!UP0 UIADD3 UR32, UPT, UPT, UR21, 0x200, URZ ;  /* 0x0000020015208890 */ /* 0x000fe2000fffe0ff */
[----:B------:R-:W-:Y:S01]  /*52d0*/  @!P1 IADD3 R8, P0, PT, R16, 0x580, RZ ;  /* 0x0000058010089810 */ /* 0x000fe20007f1e0ff */
[----:B------:R-:W-:Y:S01]  /*52e0*/  VOTEU.ALL UP0, P1 ;  /* 0x0000000000ff7886 */ /* 0x000fe20000800000 */
[----:B------:R-:W-:Y:S03]  /*52f0*/  UPRMT UR6, UR47, 0x654, UR33 ;  /* 0x000006542f067896 */ /* 0x000fe60008000021 */
[----:B------:R-:W-:Y:S02]  /*5300*/  @!P1 IMAD.X R6, RZ, RZ, R17, P0 ;  /* 0x000000ffff069224 */ /* 0x000fe400000e0611 */
[----:B------:R-:W-:Y:S02]  /*5310*/  IMAD.U32 R10, RZ, RZ, UR5 ;  /* 0x00000005ff0a7e24 */ /* 0x000fe4000f8e00ff */
[----:B------:R-:W-:Y:S03]  /*5320*/  IMAD.U32 R11, RZ, RZ, UR4 ;  /* 0x00000004ff0b7e24 */ /* 0x000fe6000f8e00ff */
[----:B------:R-:W-:Y:S02]  /*5330*/  @!P1 R2UR UR4, R10 ;  /* 0x000000000a0492ca */ /* 0x000fe400000e0000 */
[----:B------:R-:W-:Y:S11]  /*5340*/  @!P1 R2UR UR5, R11 ;  /* 0x000000000b0592ca */ /* 0x000ff600000e0000 */
[----:B------:R-:W-:Y:S02]  /*5350*/  @!UPT UIADD3 URZ, UPT, UPT, URZ, URZ, URZ ;  /* 0x000000fffffff290 */ /* 0x000fe4000fffe0ff */
[----:B------:R2:W-:Y:S01]  /*5360*/  @!UP0 UTMALDG.3D [UR32], [UR4], desc[UR8] ;  /* 0x00000820040085b4 */ /* 0x0005e20008011000 */
[----:B------:R2:W-:Y:S01]  /*5370*/  @!P1 SYNCS.ARRIVE.TRANS64.RED.A0TR RZ, [UR21+0x40], R0 ;  /* 0x00004000ffff99a7 */ /* 0x0005e20008300415 */
[----:B------:R-:W-:Y:S01]  /*5380*/  SYNCS.ARRIVE.TRANS64.RED.A1T0 RZ, [UR6], RZ ;  /* 0x000000ffffff79a7 */ /* 0x000fe20008100406 */
[----:B------:R-:W3:Y:S02]  /*5390*/  SYNCS.PHASECHK.TRANS64.TRYWAIT P2, [UR21+0x68], R9 ;  /* 0x00006809ff0075a7 */ /* 0x000ee40008041115 */
[----:B--23--:R-:W-:Y:S05]  /*53a0*/  @!P2 BRA `(.L_x_97) ;  /* 0x0000005000d8a947 */ /* 0x00cfea0003800000 */
.L_x_188:
        /* <DEDUP_REMOVED lines=8> */
[----:B------:R-:W-:Y:S01]  /*5430*/  @!UP0 UIADD3 UR24, UPT, UPT, UR21, 0x2200, URZ ;  /* 0x0000220015188890 */ /* 0x000fe2000fffe0ff */
[----:B------:R-:W-:Y:S01]  /*5440*/  VOTEU.ALL UP0, P1 ;  /* 0x0000000000ff7886 */ /* 0x000fe20000800000 */
[----:B------:R-:W-:Y:S01]  /*5450*/  UMOV UR27, UR35 ;  /* 0x00000023001b7c82 */ /* 0x000fe20008000000 */
[----:B------:R-:W-:Y:S02]  /*5460*/  UMOV UR28, UR36 ;  /* 0x00000024001c7c82 */ /* 0x000fe40008000000 */
[----:B------:R-:W-:Y:S01]  /*5470*/  IMAD.U32 R10, RZ, RZ, UR5 ;  /* 0x00000005ff0a7e24 */ /* 0x000fe2000f8e00ff */
[----:B------:R-:W-:Y:S01]  /*5480*/  UPRMT UR6, UR47, 0x654, UR25 ;  /* 0x000006542f067896 */ /* 0x000fe20008000019 */
[----:B------:R-:W-:Y:S02]  /*5490*/  IMAD.U32 R11, RZ, RZ, UR4 ;  /* 0x00000004ff0b7e24 */ /* 0x000fe4000f8e00ff */
[----:B------:R-:W-:Y:S01]  /*54a0*/  @!P1 IMAD.X R6, RZ, RZ, R17, P0 ;  /* 0x000000ffff069224 */ /* 0x000fe200000e0611 */
        /* <DEDUP_REMOVED lines=8> */
.L_x_190:
[----:B------:R-:W-:Y:S01]  /*5530*/  @!P1 R2UR UR5, R8 ;  /* 0x00000000080592ca */ /* 0x000fe200000e0000 */
[----:B------:R-:W-:Y:S01]  /*5540*/  VOTEU.ALL UP0, P1 ;  /* 0x0000000000ff7886 */ /* 0x000fe20000800000 */
[----:B------:R-:W-:Y:S01]  /*5550*/  @!P1 R2UR UR4, R6 ;  /* 0x00000000060492ca */ /* 0x000fe200000e0000 */
[----:B--2---:R-:W-:Y:S01]  /*5560*/  @!P1 IMAD.MOV.U32 R0, RZ, RZ, 0x2000 ;  /* 0x00002000ff009424 */ /* 0x004fe200078e00ff */
[----:B------:R-:W-:Y:S01]  /*5570*/  UMOV UR8, 0x0 ;  /* 0x0000000000087882 */ /* 0x000fe20000000000 */
[----:B------:R-:W-:Y:S01]  /*5580*/  UMOV UR9, 0x10000000 ;  /* 0x1000000000097882 */ /* 0x000fe20000000000 */
[----:B------:R-:W-:Y:S01]  /*5590*/  @!UP0 UIADD3 UR18, UPT, UPT, UR34, 0x40, URZ ;  /* 0x0000004022128890 */ /* 0x000fe2000fffe0ff */
[----:B------:R-:W-:Y:S01]  /*55a0*/  VIADD R14, R14, 0x1 ;  /* 0x000000010e0e7836 */ /* 0x000fe20000000000 */
[----:B------:R-:W-:Y:S01]  /*55b0*/  @!UP0 UIADD3 UR16, UPT, UPT, UR21, 0x4200, URZ ;  /* 0x0000420015108890 */ /* 0x000fe2000fffe0ff */
[----:B------:R-:W-:Y:S01]  /*55c0*/  VOTEU.ALL UP0, P1 ;  /* 0x0000000000ff7886 */ /* 0x000fe20000800000 */
[----:B------:R-:W-:Y:S01]  /*55d0*/  UMOV UR19, UR35 ;  /* 0x0000002300137c82 */ /* 0x000fe20008000000 */
[----:B------:R-:W-:Y:S02]  /*55e0*/  UMOV UR20, UR36 ;  /* 0x0000002400147c82 */ /* 0x000fe40008000000 */
[----:B------:R-:W-:Y:S01]  /*55f0*/  IMAD.U32 R10, RZ, RZ, UR5 ;  /* 0x00000005ff0a7e24 */ /* 0x000fe2000f8e00ff */
[----:B------:R-:W-:Y:S01]  /*5600*/  UPRMT UR6, UR47, 0x654, UR17 ;  /* 0x000006542f067896 */ /* 0x000fe20008000011 */
        /* <DEDUP_REMOVED lines=9> */
.L_x_192:
[----:B------:R-:W-:Y:S01]  /*56a0*/  @!P1 IADD3 R6, P0, PT, R16, 0x580, RZ ;  /* 0x0000058010069810 */ /* 0x000fe20007f1e0ff */
[----:B------:R-:W-:Y:S01]  /*56b0*/  VOTEU.ALL UP0, P1 ;  /* 0x0000000000ff7886 */ /* 0x000fe20000800000 */
[----:B------:R-:W-:Y:S01]  /*56c0*/  UMOV UR6, 0x0 ;  /* 0x0000000000067882 */ /* 0x000fe20000000000 */
[----:B------:R-:W-:Y:S01]  /*56d0*/  UMOV UR7, 0x10000000 ;  /* 0x1000000000077882 */ /* 0x000fe20000000000 */
[----:B------:R-:W-:Y:S01]  /*56e0*/  @!P1 R2UR UR5, R6 ;  /* 0x00000000060592ca */ /* 0x000fe200000e0000 */
[----:B--2---:R-:W-:Y:S01]  /*56f0*/  @!P1 IMAD.X R0, RZ, RZ, R17, P0 ;  /* 0x000000ffff009224 */ /* 0x004fe200000e0611 */
[----:B------:R-:W-:Y:S01]  /*5700*/  @!UP0 UIADD3 UR10, UPT, UPT, UR34, 0x60, URZ ;  /* 0x00000060220a8890 */ /* 0x000fe2000fffe0ff */
[----:B------:R-:W-:Y:S01]  /*5710*/  R2UR UR16, R82 ;  /* 0x00000000521072ca */ /* 0x000fe200000e0000 */
[----:B------:R-:W-:Y:S01]  /*5720*/  @!UP0 UIADD3 UR8, UPT, UPT, UR21, 0x6200, URZ ;  /* 0x0000620015088890 */ /* 0x000fe2000fffe0ff */
[----:B------:R-:W-:Y:S01]  /*5730*/  ISETP.NE.AND P0, PT, R14, 0x2, PT ;  /* 0x000000020e00780c */ /* 0x000fe20003f05270 */
[----:B------:R-:W-:Y:S01]  /*5740*/  @!UP0 UIADD3 UR9, UPT, UPT, UR21, 0x58, URZ ;  /* 0x0000005815098890 */ /* 0x000fe2000fffe0ff */
[----:B------:R-:W-:Y:S01]  /*5750*/  @!P1 R2UR UR4, R0 ;  /* 0x00000000000492ca */ /* 0x000fe200000e0000 */
[----:B------:R-:W-:Y:S01]  /*5760*/  VOTEU.ALL UP0, P1 ;  /* 0x0000000000ff7886 */ /* 0x000fe20000800000 */
[----:B------:R-:W-:Y:S01]  /*5770*/  UMOV UR11, UR35 ;  /* 0x00000023000b7c82 */ /* 0x000fe20008000000 */
[----:B------:R-:W-:Y:S01]  /*5780*/  UMOV UR12, UR36 ;  /* 0x00000024000c7c82 */ /* 0x000fe20008000000 */
[----:B------:R-:W-:Y:S01]  /*5790*/  SEL R0, RZ, 0x1, P0 ;  /* 0x00000001ff007807 */ /* 0x000fe20000000000 */
[----:B------:R-:W-:Y:S01]  /*57a0*/  UIADD3 UR20, UPT, UPT, UR13, UR63, URZ ;  /* 0x0000003f0d147290 */ /* 0x000fe2000fffe0ff */
[----:B------:R-:W-:Y:S01]  /*57b0*/  IMAD.U32 R8, RZ, RZ, UR5 ;  /* 0x00000005ff087e24 */ /* 0x000fe2000f8e00ff */
[----:B------:R-:W-:Y:S01]  /*57c0*/  LOP3.LUT R15, R15, 0x1, RZ, 0x3c, !PT ;  /* 0x000000010f0f7812 */ /* 0x000fe200078e3cff */
[----:B------:R-:W-:Y:S01]  /*57d0*/  UPLOP3.LUT UP3, UPT, UPT, UPT, UPT, 0x80, 0x8 ;  /* 0x000000000008789c */ /* 0x000fe20003f6f070 */
[----:B------:R-:W-:Y:S01]  /*57e0*/  LOP3.LUT R13, R13, R0, RZ, 0x3c, !PT ;  /* 0x000000000d0d7212 */ /* 0x000fe200078e3cff */
[----:B------:R-:W-:Y:S01]  /*57f0*/  UIADD3 UR16, UPT, UPT, UR14, UR16, URZ ;  /* 0x000000100e107290 */ /* 0x000fe2000fffe0ff */
[----:B------:R-:W-:Y:S01]  /*5800*/  SEL R14, R14, RZ, P0 ;  /* 0x000000ff0e0e7207 */ /* 0x000fe20000000000 */
[----:B------:R-:W-:Y:S01]  /*5810*/  UMOV UR36, UR29 ;  /* 0x0000001d00247c82 */ /* 0x000fe20008000000 */
[----:B------:R-:W-:Y:S01]  /*5820*/  IMAD.U32 R9, RZ, RZ, UR4 ;  /* 0x00000004ff097e24 */ /* 0x000fe2000f8e00ff */
[----:B------:R-:W-:Y:S04]  /*5830*/  @!P1 R2UR UR4, R8 ;  /* 0x00000000080492ca */ /* 0x000fe800000e0000 */
[----:B------:R-:W-:Y:S11]  /*5840*/  @!P1 R2UR UR5, R9 ;  /* 0x00000000090592ca */ /* 0x000ff600000e0000 */
[----:B------:R-:W-:Y:S02]  /*5850*/  @!UPT UIADD3 URZ, UPT, UPT, URZ, URZ, URZ ;  /* 0x000000fffffff290 */ /* 0x000fe4000fffe0ff */
[----:B------:R2:W-:Y:S01]  /*5860*/  @!UP0 UTMALDG.3D [UR8], [UR4], desc[UR6] ;  /* 0x00000608040085b4 */ /* 0x0005e20008011000 */
[----:B------:R2:W-:Y:S01]  /*5870*/  @!P1 SYNCS.ARRIVE.TRANS64.RED.A0TR RZ, [UR21+0x58], R7 ;  /* 0x00005807ffff99a7 */ /* 0x0005e20008300415 */
[----:B------:R-:W-:Y:S01]  /*5880*/  SYNCS.ARRIVE.TRANS64.RED.A1T0 RZ, [UR37], RZ ;  /* 0x000000ffffff79a7 */ /* 0x000fe20008100425 */
[----:B------:R-:W-:Y:S05]  /*5890*/  BRA.U UP1, `(.L_x_100) ;  /* 0xfffffff101687547 */ /* 0x000fea000b83ffff */
[----:B------:R-:W-:-:S04]  /*58a0*/  SHF.L.U32 R3, R15, 0x1f, RZ ;  /* 0x0000001f0f037819 */ /* 0x000fc800000006ff */
[----:B------:R-:W3:Y:S02]  /*58b0*/  SYNCS.PHASECHK.TRANS64.TRYWAIT P0, [UR21+0x60], R3 ;  /* 0x00006003ff0075a7 */ /* 0x000ee40008001115 */
[----:B---3--:R-:W-:Y:S05]  /*58c0*/  @!P0 BRA `(.L_x_101) ;  /* 0x0000004c00d88947 */ /* 0x008fea0003800000 */
.L_x_194:
[----:B------:R-:W4:Y:S02]  /*58d0*/  SYNCS.PHASECHK.TRANS64.TRYWAIT P0, [UR21+0x68], R3 ;  /* 0x00006803ff0075a7 */ /* 0x000f240008001115 */
[----:B----4-:R-:W-:Y:S05]  /*58e0*/  @!P0 BRA `(.L_x_102) ;  /* 0x0000004c00e88947 */ /* 0x010fea0003800000 */
.L_x_196:
[----:B------:R-:W4:Y:S02]  /*58f0*/  SYNCS.PHASECHK.TRANS64.TRYWAIT P0, [UR21+0x70], R3 ;  /* 0x00007003ff0075a7 */ /* 0x000f240008001115 */
[----:B----4-:R-:W-:Y:S05]  /*5900*/  @!P0 BRA `(.L_x_103) ;  /* 0x0000004c00f88947 */ /* 0x010fea0003800000 */
.L_x_198:
[----:B---3--:R-:W-:-:S07]  /*5910*/  MOV R0, UR21 ;  /* 0x0000001500007c02 */ /* 0x008fce0008000f00 */
.L_x_104:
[----:B---3--:R-:W-:-:S04]  /*5920*/  SHF.L.U32 R3, R15, 0x1f, RZ ;  /* 0x0000001f0f037819 */ /* 0x008fc800000006ff */
[----:B------:R3:W4:Y:S03]  /*5930*/  SYNCS.PHASECHK.TRANS64.TRYWAIT P0, [R0+URZ+0x78], R3 ;  /* 0x00007803000075a7 */ /* 0x00072600080011ff */
[----:B----4-:R-:W-:Y:S05]  /*5940*/  @!P0 NANOSLEEP.SYNCS 0x989680 ;  /* 0x009896800000895d */ /* 0x010fea0003900000 */
[----:B------:R-:W4:Y:S02]  /*5950*/  @!P0 SYNCS.PHASECHK.TRANS64 P0, [R0+URZ+0x78], R3 ;  /* 0x00007803000085a7 */ /* 0x000f2400080010ff */
[----:B-12-4-:R-:W-:Y:S05]  /*5960*/  @P0 EXIT ;  /* 0x000000000000094d */ /* 0x016fea0003800000 */
[----:B------:R-:W-:Y:S05]  /*5970*/  BRA `(.L_x_104) ;  /* 0xfffffffc00e87947 */ /* 0x000fea000383ffff */
.L_x_89:
[----:B------:R-:W-:-:S06]  /*5980*/  UISETP.GE.AND UP0, UPT, UR18, 0x4, UPT ;  /* 0x000000041200788c */ /* 0x000fcc000bf06270 */
[----:B------:R-:W-:-:S13]  /*5990*/  PLOP3.LUT P0, PT, PT, PT, UP0, 0x80, 0x8 ;  /* 0x000000000008781c */ /* 0x000fda0003f0f008 */
[----:B------:R-:W-:Y:S05]  /*59a0*/  @!P0 EXIT ;  /* 0x000000000000894d */ /* 0x000fea0003800000 */
[----:B------:R-:W-:Y:S01]  /*59b0*/  BAR.SYNC.DEFER_BLOCKING 0x6, 0xa0 ;  /* 0x0182800000007b1d */ /* 0x000fe20000010000 */
[C---:B------:R-:W-:Y:S01]  /*59c0*/  IMAD.SHL.U32 R2, R94.reuse, 0x20, RZ ;  /* 0x000000205e027824 */ /* 0x040fe200078e00ff */
[C---:B------:R-:W-:Y:S01]  /*59d0*/  SHF.L.U32 R37, R94.reuse, 0x10, RZ ;  /* 0x000000105e257819 */ /* 0x040fe200000006ff */
[C---:B------:R-:W-:Y:S01]  /*59e0*/  IMAD.SHL.U32 R93, R94.reuse, 0x4, RZ ;  /* 0x000000045e5d7824 */ /* 0x040fe200078e00ff */
[----:B------:R-:W-:Y:S01]  /*59f0*/  LOP3.LUT R95, R94, 0x60, RZ, 0xc0, !PT ;  /* 0x000000605e5f7812 */ /* 0x000fe200078ec0ff */
[----:B------:R-:W-:Y:S01]  /*5a00*/  HFMA2 R86, -RZ, RZ, 0, 0 ;  /* 0x00000000ff567431 */ /* 0x000fe200000001ff */
[----:B------:R-:W-:Y:S02]  /*5a10*/  UMOV UR44, 0x400 ;  /* 0x00000400002c7882 */ /* 0x000fe40000000000 */
[----:B------:R-:W1:Y:S01]  /*5a20*/  LDC.64 R78, c[0x0][0x8b0] ;  /* 0x00022c00ff4e7b82 */ /* 0x000e620000000a00 */
[----:B------:R-:W-:Y:S01]  /*5a30*/  ULEA UR44, UR47, UR44, 0x18 ;  /* 0x0000002c2f2c7291 */ /* 0x000fe2000f8ec0ff */
[----:B------:R-:W-:Y:S01]  /*5a40*/  LOP3.LUT R6, R2, 0xc0, RZ, 0xc0, !PT ;  /* 0x000000c002067812 */ /* 0x000fe200078ec0ff */
[----:B------:R-:W2:Y:S01]  /*5a50*/  LDCU.64 UR6, c[0x0][0x890] ;  /* 0x00011200ff0677ac */ /* 0x000ea20008000a00 */
[----:B------:R-:W-:Y:S01]  /*5a60*/  LOP3.LUT R92, R94, 0x2, RZ, 0xc0, !PT ;  /* 0x000000025e5c7812 */ /* 0x000fe200078ec0ff */
[----:B------:R-:W-:Y:S01]  /*5a70*/  IMAD.MOV.U32 R90, RZ, RZ, 0x1 ;  /* 0x00000001ff5a7424 */ /* 0x000fe200078e00ff */
[----:B------:R-:W-:Y:S01]  /*5a80*/  LOP3.LUT R93, R6, 0x18, R93, 0xf8, !PT ;  /* 0x00000018065d7812 */ /* 0x000fe200078ef85d */
[----:B------:R-:W-:Y:S01]  /*5a90*/  UIADD3 UR4, UPT, UPT, UR44, 0x200, URZ ;  /* 0x000002002c047890 */ /* 0x000fe2000fffe0ff */
[----:B------:R-:W3:Y:S01]  /*5aa0*/  LDC.64 R76, c[0x0][0x8a8] ;  /* 0x00022a00ff4c7b82 */ /* 0x000ee20000000a00 */
[----:B------:R-:W-:Y:S01]  /*5ab0*/  LOP3.LUT R37, R37, 0x600000, RZ, 0xc0, !PT ;  /* 0x0060000025257812 */ /* 0x000fe200078ec0ff */
[----:B------:R-:W-:Y:S01]  /*5ac0*/  IMAD.MOV.U32 R36, RZ, RZ, RZ ;  /* 0x000000ffff247224 */ /* 0x000fe200078e00ff */
[----:B------:R-:W-:-:S02]  /*5ad0*/  LOP3.LUT R93, R93, 0xf20, R2, 0xf8, !PT ;  /* 0x00000f205d5d7812 */ /* 0x000fc400078ef802 */
[----:B------:R-:W-:Y:S01]  /*5ae0*/  CS2R R88, SRZ ;  /* 0x0000000000587805 */ /* 0x000fe2000001ff00 */
[----:B------:R-:W-:Y:S01]  /*5af0*/  IMAD.U32 R84, RZ, RZ, UR4 ;  /* 0x00000004ff547e24 */ /* 0x000fe2000f8e00ff */
[----:B------:R-:W-:Y:S01]  /*5b00*/  LOP3.LUT R94, R94, 0x4, RZ, 0xc0, !PT ;  /* 0x000000045e5e7812 */ /* 0x000fe200078ec0ff */
[----:B------:R-:W4:Y:S01]  /*5b10*/  LDCU UR60, c[0x0][0x370] ;  /* 0x00006e00ff3c77ac */ /* 0x000f220008000800 */
[----:B------:R-:W4:Y:S02]  /*5b20*/  LDS R0, [UR44+0x140] ;  /* 0x0001402cff007984 */ /* 0x000f240008000800 */
[----:B------:R-:W-:Y:S01]  /*5b30*/  LEA R93, R93, R84, 0x1 ;  /* 0x000000545d5d7211 */ /* 0x000fe200078e08ff */
[----:B------:R-:W1:Y:S01]  /*5b40*/  LDCU UR43, c[0x0][0xb0c] ;  /* 0x00016180ff2b77ac */ /* 0x000e620008000800 */
[----:B--2---:R-:W-:Y:S01]  /*5b50*/  IMAD.U32 R97, RZ, RZ, UR6 ;  /* 0x00000006ff617e24 */ /* 0x004fe2000f8e00ff */
[----:B------:R-:W-:Y:S02]  /*5b60*/  MOV R96, UR7 ;  /* 0x0000000700607c02 */ /* 0x000fe40008000f00 */
[--C-:B------:R-:W-:Y:S01]  /*5b70*/  IMAD R92, R92, -0x10, R93.reuse ;  /* 0xfffffff05c5c7824 */ /* 0x100fe200078e025d */
[----:B------:R-:W2:Y:S01]  /*5b80*/  LDCU UR39, c[0x0][0xb30] ;  /* 0x00016600ff2777ac */ /* 0x000ea20008000800 */
[----:B------:R-:W-:Y:S01]  /*5b90*/  IMAD R91, R94, -0x10, R93 ;  /* 0xfffffff05e5b7824 */ /* 0x000fe200078e025d */
[----:B------:R-:W1:Y:S01]  /*5ba0*/  LDCU.64 UR54, c[0x0][0x888] ;  /* 0x00011100ff3677ac */ /* 0x000e620008000a00 */
[----:B------:R-:W1:Y:S01]  /*5bb0*/  LDCU.64 UR40, c[0x0][0xb28] ;  /* 0x00016500ff2877ac */ /* 0x000e620008000a00 */
[----:B------:R-:W1:Y:S01]  /*5bc0*/  LDCU.128 UR56, c[0x0][0xb10] ;  /* 0x00016200ff3877ac */ /* 0x000e620008000c00 */
[----:B------:R-:W1:Y:S01]  /*5bd0*/  LDCU UR53, c[0x0][0x374] ;  /* 0x00006e80ff3577ac */ /* 0x000e620008000800 */
[----:B------:R-:W-:Y:S01]  /*5be0*/  UMOV UR52, URZ ;  /* 0x000000ff00347c82 */ /* 0x000fe20008000000 */
[----:B------:R-:W-:Y:S01]  /*5bf0*/  UMOV UR46, URZ ;  /* 0x000000ff002e7c82 */ /* 0x000fe20008000000 */
[----:B-1234-:R-:W-:-:S07]  /*5c00*/  IMAD.IADD R37, R0, 0x1, R37 ;  /* 0x0000000100257824 */ /* 0x01efce00078e0225 */
.L_x_148:
[----:B------:R-:W-:Y:S02]  /*5c10*/  LEA R3, R86, UR44, 0x3 ;  /* 0x0000002c56037c11 */ /* 0x000fe4000f8e18ff */
[----:B------:R-:W-:Y:S02]  /*5c20*/  SHF.L.U32 R0, R88, 0x1f, RZ ;  /* 0x0000001f58007819 */ /* 0x000fe400000006ff */
[----:B------:R-:W-:Y:S02]  /*5c30*/  LEA R5, R86, UR44, 0x4 ;  /* 0x0000002c56057c11 */ /* 0x000fe4000f8e20ff */
[----:B-1----:R-:W1:Y:S02]  /*5c40*/  SYNCS.PHASECHK.TRANS64.TRYWAIT P0, [R3+URZ+0x90], R0 ;  /* 0x00009000030075a7 */ /* 0x002e6400080011ff */
[----:B-12---:R-:W-:Y:S05]  /*5c50*/  @!P0 BRA `(.L_x_105) ;  /* 0x0000004c003c8947 */ /* 0x006fea0003800000 */
.L_x_199:
[----:B------:R-:W2:Y:S01]  /*5c60*/  LDS.128 R4, [R5+0x120] ;  /* 0x0001200005047984 */ /* 0x000ea20000000c00 */
        /* <DEDUP_REMOVED lines=10> */
[----:B------:R-:W-:Y:S01]  /*5d10*/  PLOP3.LUT P0, PT, PT, PT, UP1, 0x80, 0x8 ;  /* 0x000000000008781c */ /* 0x000fe20003f0f018 */
[----:B------:R-:W-:Y:S11]  /*5d20*/  UP2UR UR62, UPR, URZ, 0x2 ;  /* 0x00000002ff3e7883 */ /* 0x000ff60008000000 */
[----:B------:R-:W-:Y:S01]  /*5d30*/  @!UPT UIADD3 URZ, UPT, UPT, URZ, URZ, URZ ;  /* 0x000000fffffff290 */ /* 0x000fe2000fffe0ff */
[----:B-1----:R-:W-:Y:S02]  /*5d40*/  @P0 SHF.R.U32.HI R0, RZ, 0x10, R5 ;  /* 0x00000010ff000819 */ /* 0x002fe40000011605 */
        /* <DEDUP_REMOVED lines=12> */
[----:B------:R-:W2:Y:S01]  /*5e10*/  LDCU UR12, c[0x0][0xb20] ;  /* 0x00016400ff0c77ac */ /* 0x000ea20008000800 */
[----:B------:R-:W-:Y:S02]  /*5e20*/  UIMAD.WIDE.U32 UR4, UR53, UR59, URZ ;  /* 0x0000003b350472a5 */ /* 0x000fe4000f8e00ff */
[----:B------:R-:W-:Y:S02]  /*5e30*/  UIMAD.WIDE.U32 UR6, UR60, UR56, URZ ;  /* 0x000000383c0672a5 */ /* 0x000fe4000f8e00ff */
[----:B------:R-:W-:Y:S02]  /*5e40*/  UISETP.NE.AND UP0, UPT, UR58, 0x1, UPT ;  /* 0x000000013a00788c */ /* 0x000fe4000bf05270 */
[----:B------:R-:W-:Y:S02]  /*5e50*/  UIMAD.WIDE.U32 UR8, UR37, UR59, URZ ;  /* 0x0000003b250872a5 */ /* 0x000fe4000f8e00ff */
[----:B------:R-:W-:Y:S02]  /*5e60*/  UIMAD.WIDE.U32 UR10, UR38, UR56, URZ ;  /* 0x00000038260a72a5 */ /* 0x000fe4000f8e00ff */
[----:B------:R-:W-:Y:S02]  /*5e70*/  UISETP.NE.AND UP1, UPT, UR43, 0x1, UPT ;  /* 0x000000012b00788c */ /* 0x000fe4000bf25270 */
[----:B------:R-:W-:Y:S01]  /*5e80*/  UISETP.NE.AND UP2, UPT, UR42, 0x1, UPT ;  /* 0x000000012a00788c */ /* 0x000fe2000bf45270 */
[----:B------:R-:W-:Y:S02]  /*5e90*/  UMOV UR4, UR5 ;  /* 0x0000000500047c82 */ /* 0x000fe40008000000 */
[----:B--2---:R-:W-:Y:S03]  /*5ea0*/  USHF.R.U32.HI UR5, URZ, UR12, UR4 ;  /* 0x0000000cff057299 */ /* 0x004fe60008011604 */
[----:B------:R-:W-:Y:S02]  /*5eb0*/  UMOV UR4, UR7 ;  /* 0x0000000700047c82 */ /* 0x000fe40008000000 */
[----:B------:R-:W-:Y:S02]  /*5ec0*/  USHF.R.U32.HI UR7, URZ, UR57, UR4 ;  /* 0x00000039ff077299 */ /* 0x000fe40008011604 */
[----:B------:R-:W-:Y:S02]  /*5ed0*/  USEL UR4, UR53, UR5, !UP0 ;  /* 0x0000000535047287 */ /* 0x000fe4000c000000 */
[----:B------:R-:W-:Y:S01]  /*5ee0*/  USEL UR7, UR60, UR7, !UP1 ;  /* 0x000000073c077287 */ /* 0x000fe2000c800000 */
[----:B------:R-:W-:Y:S01]  /*5ef0*/  UMOV UR5, UR9 ;  /* 0x0000000900057c82 */ /* 0x000fe20008000000 */
[----:B------:R-:W-:Y:S02]  /*5f00*/  UIMAD.WIDE.U32 UR8, UR4, UR40, URZ ;  /* 0x00000028040872a5 */ /* 0x000fe4000f8e00ff */
[----:B------:R-:W-:Y:S03]  /*5f10*/  USHF.R.U32.HI UR6, URZ, UR12, UR5 ;  /* 0x0000000cff067299 */ /* 0x000fe60008011605 */
[----:B------:R-:W-:Y:S01]  /*5f20*/  UMOV UR5, UR11 ;  /* 0x0000000b00057c82 */ /* 0x000fe20008000000 */
[----:B------:R-:W-:Y:S02]  /*5f30*/  UIMAD.WIDE.U32 UR10, UR7, UR40, URZ ;  /* 0x00000028070a72a5 */ /* 0x000fe4000f8e00ff */
[----:B------:R-:W-:Y:S02]  /*5f40*/  USHF.R.U32.HI UR12, URZ, UR57, UR5 ;  /* 0x00000039ff0c7299 */ /* 0x000fe40008011605 */
[----:B------:R-:W-:Y:S01]  /*5f50*/  USEL UR6, UR37, UR6, !UP0 ;  /* 0x0000000625067287 */ /* 0x000fe2000c000000 */
[----:B------:R-:W-:Y:S02]  /*5f60*/  UMOV UR5, UR9 ;  /* 0x0000000900057c82 */ /* 0x000fe40008000000 */
[----:B------:R-:W-:Y:S01]  /*5f70*/  UMOV UR10, UR11 ;  /* 0x0000000b000a7c82 */ /* 0x000fe20008000000 */
[----:B------:R-:W-:Y:S02]  /*5f80*/  @UP2 USHF.R.U32.HI UR4, URZ, UR41, UR5 ;  /* 0x00000029ff042299 */ /* 0x000fe40008011605 */
[----:B------:R-:W-:Y:S02]  /*5f90*/  @UP2 USHF.R.U32.HI UR7, URZ, UR41, UR10 ;  /* 0x00000029ff072299 */ /* 0x000fe4000801160a */
[----:B------:R-:W-:Y:S02]  /*5fa0*/  UIMAD UR4, UR42, UR4, URZ ;  /* 0x000000042a0472a4 */ /* 0x000fe4000f8e02ff */
        /* <DEDUP_REMOVED lines=8> */
[----:B------:R-:W-:Y:S02]  /*6030*/  USEL UR11, UR6, UR4, !UP2 ;  /* 0x00000004060b7287 */ /* 0x000fe4000d000000 */
[----:B------:R-:W-:Y:S02]  /*6040*/  UIADD3 UR8, UPT, UPT, -UR5, URZ, URZ ;  /* 0x000000ff05087290 */ /* 0x000fe4000fffe1ff */
[----:B------:R-:W-:Y:S01]  /*6050*/  UIADD3 UR10, UPT, UPT, -UR11, URZ, URZ ;  /* 0x000000ff0b0a7290 */ /* 0x000fe2000fffe1ff */
[----:B------:R-:W-:Y:S01]  /*6060*/  @!UP0 UMOV UR4, UR9 ;  /* 0x0000000900048c82 */ /* 0x000fe20008000000 */
[----:B------:R-:W-:Y:S02]  /*6070*/  UIADD3 UR9, UPT, UPT, -UR6, URZ, URZ ;  /* 0x000000ff06097290 */ /* 0x000fe4000fffe1ff */
[----:B------:R-:W-:Y:S02]  /*6080*/  @!UP0 USHF.R.U32.HI UR4, URZ, UR41, UR4 ;  /* 0x00000029ff048299 */ /* 0x000fe40008011604 */
[----:B------:R-:W-:Y:S02]  /*6090*/  UIMAD UR10, UR42, UR10, UR6 ;  /* 0x0000000a2a0a72a4 */ /* 0x000fe4000f8e0206 */
[----:B------:R-:W-:Y:S04]  /*60a0*/  @!UP0 USEL UR4, UR5, UR4, !UP2 ;  /* 0x0000000405048287 */ /* 0x000fe8000d000000 */
[----:B------:R-:W-:Y:S02]  /*60b0*/  @!UP0 UIMAD UR10, UR7, UR10, UR4 ;  /* 0x0000000a070a82a4 */ /* 0x000fe4000f8e0204 */
[----:B------:R-:W-:Y:S02]  /*60c0*/  @!UP0 UIADD3 UR11, UPT, UPT, UR11, -UR4, URZ ;  /* 0x800000040b0b8290 */ /* 0x000fe4000fffe0ff */
[----:B------:R-:W-:Y:S02]  /*60d0*/  UIMAD UR7, UR43, UR8, UR38 ;  /* 0x000000082b0772a4 */ /* 0x000fe4000f8e0226 */
[----:B------:R-:W-:Y:S02]  /*60e0*/  @!UP0 UIMAD UR6, UR11, UR42, UR5 ;  /* 0x0000002a0b0682a4 */ /* 0x000fe4000f8e0205 */
[----:B------:R-:W-:Y:S01]  /*60f0*/  UIMAD UR4, UR58, UR9, UR37 ;  /* 0x000000093a0472a4 */ /* 0x000fe2000f8e0225 */
[----:B------:R-:W-:Y:S02]  /*6100*/  @!UP0 UMOV UR5, UR10 ;  /* 0x0000000a00058c82 */ /* 0x000fe40008000000 */
[----:B------:R-:W-:Y:S02]  /*6110*/  UIMAD UR38, UR5, UR43, UR7 ;  /* 0x0000002b052672a4 */ /* 0x000fe4000f8e0207 */
[----:B------:R-:W-:Y:S11]  /*6120*/  UIMAD UR37, UR6, UR58, UR4 ;  /* 0x0000003a062572a4 */ /* 0x000ff6000f8e0204 */
[----:B------:R-:W-:Y:S01]  /*6130*/  @!UPT UIADD3 URZ, UPT, UPT, URZ, URZ, URZ ;  /* 0x000000fffffff290 */ /* 0x000fe2000fffe0ff */
.L_x_106:
[----:B------:R-:W-:Y:S01]  /*6140*/  UISETP.NE.AND UP0, UPT, UR39, 0x1, UPT ;  /* 0x000000012700788c */ /* 0x000fe2000bf05270 */
[----:B------:R-:W-:Y:S01]  /*6150*/  LOP3.LUT P0, RZ, R84, 0x1b0, RZ, 0xc0, !PT ;  /* 0x000001b054ff7812 */ /* 0x000fe2000780c0ff */
[----:B------:R-:W-:Y:S01]  /*6160*/  USHF.L.U32 UR50, UR16, 0x7, URZ ;  /* 0x0000000710327899 */ /* 0x000fe200080006ff */
[----:B------:R-:W-:Y:S01]  /*6170*/  BSSY.RECONVERGENT B6, `(.L_x_107) ;  /* 0x0000034000067945 */ /* 0x000fe20003800200 */
[----:B------:R-:W-:Y:S01]  /*6180*/  USHF.L.U32 UR49, UR20, 0x7, URZ ;  /* 0x0000000714317899 */ /* 0x000fe200080006ff */
[----:B------:R-:W-:Y:S06]  /*6190*/  IADD3 R86, PT, PT, R86, 0x1, RZ ;  /* 0x0000000156567810 */ /* 0x000fec0007ffe0ff */
[----:B------:R-:W2:Y:S01]  /*61a0*/  @!UP0 LDCU.128 UR12, c[0x0][0xb10] ;  /* 0x00016200ff0c87ac */ /* 0x000ea20008000c00 */
[----:B------:R-:W3:Y:S01]  /*61b0*/  @!UP0 LDCU UR5, c[0x0][0xb0c] ;  /* 0x00016180ff0587ac */ /* 0x000ee20008000800 */
[----:B------:R-:W4:Y:S01]  /*61c0*/  @!UP0 LDCU UR10, c[0x0][0xb20] ;  /* 0x00016400ff0a87ac */ /* 0x000f220008000800 */
[----:B--2---:R-:W-:Y:S02]  /*61d0*/  UIMAD.WIDE.U32 UR8, UR38, UR12, URZ ;  /* 0x0000000c260872a5 */ /* 0x004fe4000f8e00ff */
[----:B------:R-:W-:Y:S02]  /*61e0*/  UIMAD.WIDE.U32 UR6, UR37, UR15, URZ ;  /* 0x0000000f250672a5 */ /* 0x000fe4000f8e00ff */
[----:B------:R-:W-:Y:S03]  /*61f0*/  @!UP0 UISETP.NE.AND UP1, UPT, UR14, 0x1, UPT ;  /* 0x000000010e00888c */ /* 0x000fe6000bf25270 */
[----:B------:R-:W-:Y:S01]  /*6200*/  @!UP0 UMOV UR4, UR9 ;  /* 0x0000000900048c82 */ /* 0x000fe20008000000 */
[----:B---3--:R-:W-:Y:S02]  /*6210*/  @!UP0 UISETP.NE.AND UP2, UPT, UR5, 0x1, UPT ;  /* 0x000000010500888c */ /* 0x008fe4000bf45270 */
[----:B------:R-:W-:Y:S01]  /*6220*/  @!UP0 USHF.R.U32.HI UR4, URZ, UR13, UR4 ;  /* 0x0000000dff048299 */ /* 0x000fe20008011604 */
[----:B------:R-:W-:Y:S02]  /*6230*/  @!UP0 UMOV UR6, UR7 ;  /* 0x0000000700068c82 */ /* 0x000fe40008000000 */
[----:B----4-:R-:W-:Y:S02]  /*6240*/  @!UP0 USHF.R.U32.HI UR6, URZ, UR10, UR6 ;  /* 0x0000000aff068299 */ /* 0x010fe40008011606 */
[----:B------:R-:W-:Y:S02]  /*6250*/  @!UP0 USEL UR7, UR38, UR4, !UP2 ;  /* 0x0000000426078287 */ /* 0x000fe4000d000000 */
[----:B------:R-:W-:Y:S04]  /*6260*/  @!UP0 USEL UR6, UR37, UR6, !UP1 ;  /* 0x0000000625068287 */ /* 0x000fe8000c800000 */
[----:B------:R-:W-:Y:S02]  /*6270*/  @!UP0 UIADD3 UR4, UPT, UPT, -UR7, UR6, URZ ;  /* 0x0000000607048290 */ /* 0x000fe4000fffe1ff */
[----:B------:R-:W-:Y:S02]  /*6280*/  @!UP0 UIADD3 UR6, UPT, UPT, UR7, -UR6, URZ ;  /* 0x8000000607068290 */ /* 0x000fe4000fffe0ff */
[----:B------:R-:W-:Y:S02]  /*6290*/  @!UP0 UIMAD UR38, UR4, UR5, UR38 ;  /* 0x00000005042682a4 */ /* 0x000fe4000f8e0226 */
[----:B------:R-:W-:Y:S01]  /*62a0*/  @!UP0 UIMAD UR37, UR6, UR14, UR37 ;  /* 0x0000000e062582a4 */ /* 0x000fe2000f8e0225 */
[----:B------:R-:W-:Y:S11]  /*62b0*/  @!P0 BRA `(.L_x_108) ;  /* 0x00000000007c8947 */ /* 0x000ff60003800000 */
[----:B------:R-:W2:Y:S01]  /*62c0*/  LDCU.64 UR8, c[0x4][0x80] ;  /* 0x01001000ff0877ac */ /* 0x000ea20008000a00 */
[----:B------:R-:W-:Y:S01]  /*62d0*/  MOV R2, 0x0 ;  /* 0x0000000000027802 */ /* 0x000fe20000000f00 */
[----:B------:R-:W-:Y:S02]  /*62e0*/  HFMA2 R12, -RZ, RZ, 0, 5.9604644775390625e-08 ;  /* 0x00000001ff0c7431 */ /* 0x000fe400000001ff */
[----:B------:R-:W-:Y:S01]  /*62f0*/  IMAD.MOV.U32 R8, RZ, RZ, 0x70 ;  /* 0x00000070ff087424 */ /* 0x000fe200078e00ff */
[----:B------:R3:W4:Y:S01]  /*6300*/  LDC.64 R14, c[0x4][R2] ;  /* 0x01000000020e7b82 */ /* 0x0007220000000a00 */
[----:B------:R-:W1:Y:S01]  /*6310*/  LDCU.64 UR6, c[0x4][0x88] ;  /* 0x01001100ff0677ac */ /* 0x000e620008000a00 */
[----:B------:R-:W-:Y:S01]  /*6320*/  IMAD.MOV.U32 R13, RZ, RZ, RZ ;  /* 0x000000ffff0d7224 */ /* 0x000fe200078e00ff */
[----:B------:R-:W1:Y:S01]  /*6330*/  LDCU.64 UR4, c[0x4][0x8] ;  /* 0x01000100ff0477ac */ /* 0x000e620008000a00 */
[----:B--2---:R-:W-:Y:S01]  /*6340*/  MOV R5, UR9 ;  /* 0x0000000900057c02 */ /* 0x004fe20008000f00 */
[----:B------:R-:W-:Y:S01]  /*6350*/  IMAD.U32 R4, RZ, RZ, UR8 ;  /* 0x00000008ff047e24 */ /* 0x000fe2000f8e00ff */
[----:B-1----:R-:W-:Y:S01]  /*6360*/  MOV R7, UR7 ;  /* 0x0000000700077c02 */ /* 0x002fe20008000f00 */
[----:B------:R-:W-:Y:S01]  /*6370*/  IMAD.U32 R6, RZ, RZ, UR6 ;  /* 0x00000006ff067e24 */ /* 0x000fe2000f8e00ff */
[----:B------:R-:W-:Y:S01]  /*6380*/  MOV R11, UR5 ;  /* 0x00000005000b7c02 */ /* 0x000fe20008000f00 */
[----:B------:R-:W-:Y:S02]  /*6390*/  IMAD.U32 R10, RZ, RZ, UR4 ;  /* 0x00000004ff0a7e24 */ /* 0x000fe4000f8e00ff */
[----:B------:R-:W-:Y:S07]  /*63a0*/  LEPC R20, `(.L_x_109) ;  /* 0x000000001014794e */ /* 0x000fee0000000000 */
[----:B---345:R-:W-:Y:S05]  /*63b0*/  CALL.ABS.NOINC R14 ;  /* 0x000000000e007343 */ /* 0x038fea0003c00000 */
.L_x_109:
[----:B------:R-:W1:Y:S01]  /*63c0*/  LDCU.64 UR8, c[0x4][0x80] ;  /* 0x01001000ff0877ac */ /* 0x000e620008000a00 */
[----:B------:R-:W2:Y:S01]  /*63d0*/  LDC.64 R2, c[0x4][R2] ;  /* 0x0100000002027b82 */ /* 0x000ea20000000a00 */
[----:B------:R-:W-:Y:S02]  /*63e0*/  HFMA2 R12, -RZ, RZ, 0, 5.9604644775390625e-08 ;  /* 0x00000001ff0c7431 */ /* 0x000fe400000001ff */
[----:B------:R-:W-:Y:S02]  /*63f0*/  IMAD.MOV.U32 R8, RZ, RZ, 0x70 ;  /* 0x00000070ff087424 */ /* 0x000fe400078e00ff */
[----:B------:R-:W-:Y:S01]  /*6400*/  IMAD.MOV.U32 R13, RZ, RZ, RZ ;  /* 0x000000ffff0d7224 */ /* 0x000fe200078e00ff */
[----:B------:R-:W3:Y:S01]  /*6410*/  LDCU.64 UR6, c[0x4][0x88] ;  /* 0x01001100ff0677ac */ /* 0x000ee20008000a00 */
[----:B------:R-:W4:Y:S01]  /*6420*/  LDCU.64 UR4, c[0x4][0x8] ;  /* 0x01000100ff0477ac */ /* 0x000f220008000a00 */
[----:B-1----:R-:W-:Y:S02]  /*6430*/  MOV R4, UR8 ;  /* 0x0000000800047c02 */ /* 0x002fe40008000f00 */
[----:B------:R-:W-:Y:S02]  /*6440*/  MOV R5, UR9 ;  /* 0x0000000900057c02 */ /* 0x000fe40008000f00 */
[----:B---3--:R-:W-:Y:S01]  /*6450*/  MOV R7, UR7 ;  /* 0x0000000700077c02 */ /* 0x008fe20008000f00 */
[----:B------:R-:W-:Y:S01]  /*6460*/  IMAD.U32 R6, RZ, RZ, UR6 ;  /* 0x00000006ff067e24 */ /* 0x000fe2000f8e00ff */
[----:B----4-:R-:W-:Y:S01]  /*6470*/  MOV R11, UR5 ;  /* 0x00000005000b7c02 */ /* 0x010fe20008000f00 */
[----:B------:R-:W-:Y:S02]  /*6480*/  IMAD.U32 R10, RZ, RZ, UR4 ;  /* 0x00000004ff0a7e24 */ /* 0x000fe4000f8e00ff */
[----:B------:R-:W-:Y:S07]  /*6490*/  LEPC R20, `(.L_x_108) ;  /* 0x000000001014794e */ /* 0x000fee0000000000 */
[----:B--2---:R-:W-:Y:S05]  /*64a0*/  CALL.ABS.NOINC R2 ;  /* 0x0000000002007343 */ /* 0x004fea0003c00000 */
.L_x_108:
[----:B------:R-:W-:Y:S05]  /*64b0*/  BSYNC.RECONVERGENT B6 ;  /* 0x0000000000067941 */ /* 0x000fea0003800200 */
.L_x_107:
[----:B------:R-:W-:Y:S02]  /*64c0*/  R2UR UR6, R83 ;  /* 0x00000000530672ca */ /* 0x000fe400000e0000 */
[----:B------:R-:W-:Y:S02]  /*64d0*/  R2UR UR5, R97 ;  /* 0x00000000610572ca */ /* 0x000fe400000e0000 */
[----:B------:R-:W-:Y:S02]  /*64e0*/  R2UR UR4, R96 ;  /* 0x00000000600472ca */ /* 0x000fe400000e0000 */
[----:B------:R-:W-:Y:S02]  /*64f0*/  ISETP.NE.U32.AND P4, PT, R78, RZ, PT ;  /* 0x000000ff4e00720c */ /* 0x000fe40003f85070 */
[----:B------:R-:W-:Y:S02]  /*6500*/  ISETP.NE.U32.AND P2, PT, RZ, UR54, PT ;  /* 0x00000036ff007c0c */ /* 0x000fe4000bf45070 */
[----:B------:R-:W-:Y:S02]  /*6510*/  ISETP.NE.AND.EX P4, PT, R79, RZ, PT, P4 ;  /* 0x000000ff4f00720c */ /* 0x000fe40003f85340 */
[----:B------:R-:W-:Y:S01]  /*6520*/  ISETP.NE.AND.EX P2, PT, RZ, UR55, PT, P2 ;  /* 0x00000037ff007c0c */ /* 0x000fe2000bf45320 */
[----:B------:R-:W-:Y:S02]  /*6530*/  UISETP.NE.AND UP2, UPT, UR6, URZ, UPT ;  /* 0x000000ff0600728c */ /* 0x000fe4000bf45270 */
[----:B------:R-:W-:Y:S04]  /*6540*/  UISETP.NE.U32.AND UP0, UPT, UR5, URZ, UPT ;  /* 0x000000ff0500728c */ /* 0x000fe8000bf05070 */
[----:B------:R-:W-:Y:S01]  /*6550*/  UISETP.NE.AND.EX UP1, UPT, UR4, URZ, UPT, UP0 ;  /* 0x000000ff0400728c */ /* 0x000fe2000bf25300 */
[----:B------:R-:W-:Y:S01]  /*6560*/  PLOP3.LUT P1, PT, PT, PT, UP2, 0x80, 0x8 ;  /* 0x000000000008781c */ /* 0x000fe20003f2f028 */
[----:B------:R-:W-:Y:S03]  /*6570*/  UPLOP3.LUT UP0, UPT, UPT, UPT, UPT, 0x40, 0x4 ;  /* 0x000000000004789c */ /* 0x000fe60003f0e870 */
[----:B------:R-:W-:Y:S06]  /*6580*/  @UP2 UPLOP3.LUT UP0, UPT, UPT, UPT, UP1, 0x80, 0x8 ;  /* 0x000000000008289c */ /* 0x000fec0003f0f010 */
[----:B------:R-:W-:Y:S01]  /*6590*/  PLOP3.LUT P0, PT, PT, PT, UP0, 0x80, 0x8 ;  /* 0x000000000008781c */ /* 0x000fe20003f0f008 */
[----:B------:R-:W-:Y:S01]  /*65a0*/  @!UPT UIADD3 URZ, UPT, UPT, URZ, URZ, URZ ;  /* 0x000000fffffff290 */ /* 0x000fe2000fffe0ff */
[----:B------:R-:W-:Y:S11]  /*65b0*/  BRA.U !UP1, `(.L_x_110) ;  /* 0x0000000109407547 */ /* 0x000ff6000b800000 */
[----:B------:R-:W-:Y:S01]  /*65c0*/  UISETP.NE.U32.AND UP0, UPT, UR54, URZ, UPT ;  /* 0x000000ff3600728c */ /* 0x000fe2000bf05070 */
[----:B------:R-:W-:Y:S01]  /*65d0*/  R2UR UR6, R97 ;  /* 0x00000000610672ca */ /* 0x000fe200000e0000 */
[----:B------:R-:W2:Y:S01]  /*65e0*/  LDCU.64 UR8, c[0x0][0x358] ;  /* 0x00006b00ff0877ac */ /* 0x000ea20008000a00 */
[----:B------:R-:W-:Y:S02]  /*65f0*/  HFMA2 R80, -RZ, RZ, 0, 5.9604644775390625e-08 ;  /* 0x00000001ff507431 */ /* 0x000fe400000001ff */
[----:B-1----:R-:W-:Y:S01]  /*6600*/  IMAD.MOV.U32 R0, RZ, RZ, 0x1 ;  /* 0x00000001ff007424 */ /* 0x002fe200078e00ff */
[----:B------:R-:W-:Y:S06]  /*6610*/  UISETP.NE.AND.EX UP0, UPT, UR55, URZ, UPT, UP0 ;  /* 0x000000ff3700728c */ /* 0x000fec000bf05300 */
[----:B------:R-:W-:Y:S05]  /*6620*/  PLOP3.LUT P3, PT, PT, PT, UP0, 0x80, 0x8 ;  /* 0x000000000008781c */ /* 0x000fea0003f6f008 */
[----:B------:R-:W1:Y:S01]  /*6630*/  @UP0 LDCU.64 UR4, c[0x0][0x888] ;  /* 0x00011100ff0407ac */ /* 0x000e620008000a00 */
[----:B------:R-:W-:Y:S07]  /*6640*/  @UP0 UIMAD UR6, UR36, UR6, URZ ;  /* 0x00000006240602a4 */ /* 0x000fee000f8e02ff */
[----:B------:R-:W-:Y:S01]  /*6650*/  @!P3 PRMT R80, R0, 0x7610, R80 ;  /* 0x000076100050b816 */ /* 0x000fe20000000050 */
[----:B-1----:R-:W-:Y:S06]  /*6660*/  @UP0 UIMAD.WIDE UR4, UR6, 0x4, UR4 ;  /* 0x00000004060408a5 */ /* 0x002fec000f8e0204 */
[----:B------:R-:W-:Y:S02]  /*6670*/  IMAD.U32 R2, RZ, RZ, UR4 ;  /* 0x00000004ff027e24 */ /* 0x000fe4000f8e00ff */
[----:B------:R-:W-:Y:S03]  /*6680*/  IMAD.U32 R3, RZ, RZ, UR5 ;  /* 0x00000005ff037e24 */ /* 0x000fe6000f8e00ff */
[----:B------:R-:W1:Y:S02]  /*6690*/  @!UP0 LDCU UR4, c[0x0][0x880] ;  /* 0x00011000ff0487ac */ /* 0x000e640008000800 */
[----:B--2--5:R2:W5:Y:S02]  /*66a0*/  @P3 LDG.E R41, desc[UR8][R2.64] ;  /* 0x0000000802293981 */ /* 0x024564000c1e1900 */
[----:B-12---:R-:W-:Y:S02]  /*66b0*/  @!P3 MOV R41, UR4 ;  /* 0x000000040029bc02 */ /* 0x006fe40008000f00 */
.L_x_110:
[----:B------:R-:W-:Y:S05]  /*66c0*/  @!P4 BRA `(.L_x_111) ;  /* 0x000000000024c947 */ /* 0x000fea0003800000 */
[----:B------:R-:W-:Y:S01]  /*66d0*/  ISETP.NE.U32.AND P3, PT, R76, RZ, PT ;  /* 0x000000ff4c00720c */ /* 0x000fe20003f65070 */
[----:B------:R-:W2:Y:S03]  /*66e0*/  LDCU.64 UR4, c[0x0][0x358] ;  /* 0x00006b00ff0477ac */ /* 0x000ea60008000a00 */
[----:B------:R-:W-:Y:S11]  /*66f0*/  ISETP.NE.AND.EX P3, PT, R77, RZ, PT, P3 ;  /* 0x000000ff4d00720c */ /* 0x000ff60003f65330 */
[----:B------:R-:W-:Y:S02]  /*6700*/  @!UPT UIADD3 URZ, UPT, UPT, URZ, URZ, URZ ;  /* 0x000000fffffff290 */ /* 0x000fe4000fffe0ff */
[----:B------:R-:W3:Y:S01]  /*6710*/  @P3 LDC.64 R2, c[0x0][0x8a8] ;  /* 0x00022a00ff023b82 */ /* 0x000ee20000000a00 */
[----:B-1----:R-:W-:Y:S04]  /*6720*/  @P3 IMAD R0, R78, UR36, RZ ;  /* 0x000000244e003c24 */ /* 0x002fe8000f8e02ff */
[----:B---3--:R-:W-:Y:S05]  /*6730*/  @P3 IMAD.WIDE R2, R0, 0x4, R2 ;  /* 0x0000000400023825 */ /* 0x008fea00078e0202 */
[----:B--2--5:R2:W5:Y:S02]  /*6740*/  @P3 LDG.E R38, desc[UR4][R2.64] ;  /* 0x0000000402263981 */ /* 0x024564000c1e1900 */
[----:B--2---:R-:W3:Y:S02]  /*6750*/  @!P3 LDC R38, c[0x0][0x8a0] ;  /* 0x00022800ff26bb82 */ /* 0x004ee40000000800 */
.L_x_111:
[----:B-----5:R-:W-:Y:S01]  /*6760*/  FSETP.NEU.AND P3, PT, R41, RZ, PT ;  /* 0x000000ff2900720b */ /* 0x020fe20003f6d000 */
[----:B------:R-:W-:Y:S01]  /*6770*/  BSSY B1, `(.L_x_112) ;  /* 0x0000039000017945 */ /* 0x000fe20003800000 */
[----:B------:R-:W-:Y:S01]  /*6780*/  SEL R3, RZ, 0xffffffff, P2 ;  /* 0xffffffffff037807 */ /* 0x000fe20001000000 */
[----:B------:R-:W-:Y:S01]  /*6790*/  IMAD.MOV.U32 R47, RZ, RZ, 0x1 ;  /* 0x00000001ff2f7424 */ /* 0x000fe200078e00ff */
[----:B------:R-:W-:Y:S01]  /*67a0*/  @P1 LOP3.LUT P2, RZ, R80, 0xff, RZ, 0xc0, !PT ;  /* 0x000000ff50ff1812 */ /* 0x000fe2000784c0ff */
[----:B------:R-:W-:Y:S01]  /*67b0*/  IMAD R39, R36, 0x80, R37 ;  /* 0x0000008024277824 */ /* 0x000fe200078e0225 */
[----:B------:R-:W-:Y:S01]  /*67c0*/  @P1 SEL R2, RZ, 0xffffffff, P3 ;  /* 0xffffffffff021807 */ /* 0x000fe20001800000 */
[----:B------:R-:W-:Y:S01]  /*67d0*/  IMAD R87, R94, -0x10, R92 ;  /* 0xfffffff05e577824 */ /* 0x000fe200078e025c */
[----:B------:R-:W-:Y:S01]  /*67e0*/  LOP3.LUT R90, R90, 0x1, RZ, 0x3c, !PT ;  /* 0x000000015a5a7812 */ /* 0x000fe200078e3cff */
[----:B------:R-:W-:Y:S01]  /*67f0*/  IMAD.MOV.U32 R46, RZ, RZ, RZ ;  /* 0x000000ffff2e7224 */ /* 0x000fe200078e00ff */
[----:B------:R-:W-:Y:S02]  /*6800*/  @P0 SEL R2, R3, R2, !P2 ;  /* 0x0000000203020207 */ /* 0x000fe40005000000 */
[----:B------:R-:W-:Y:S02]  /*6810*/  CS2R R74, SRZ ;  /* 0x00000000004a7805 */ /* 0x000fe4000001ff00 */
[----:B------:R-:W-:Y:S02]  /*6820*/  LEA R99, R36, UR44, 0x3 ;  /* 0x0000002c24637c11 */ /* 0x000fe4000f8e18ff */
[----:B------:R-:W-:Y:S02]  /*6830*/  CS2R R72, SRZ ;  /* 0x0000000000487805 */ /* 0x000fe4000001ff00 */
[----:B------:R-:W-:Y:S02]  /*6840*/  @P1 LOP3.LUT R2, R2, 0x1, RZ, 0xc0, !PT ;  /* 0x0000000102021812 */ /* 0x000fe400078ec0ff */
[----:B------:R-:W-:Y:S02]  /*6850*/  CS2R R66, SRZ ;  /* 0x0000000000427805 */ /* 0x000fe4000001ff00 */
[----:B-1----:R-:W-:Y:S02]  /*6860*/  SHF.L.U32 R0, R89, 0x1f, RZ ;  /* 0x0000001f59007819 */ /* 0x002fe400000006ff */
[----:B------:R-:W-:Y:S02]  /*6870*/  CS2R R64, SRZ ;  /* 0x0000000000407805 */ /* 0x000fe4000001ff00 */
[----:B------:R-:W-:Y:S02]  /*6880*/  ISETP.NE.U32.OR P5, PT, R2, 0x1, !P1 ;  /* 0x000000010200780c */ /* 0x000fe40004fa5470 */
[----:B------:R-:W-:Y:S02]  /*6890*/  CS2R R58, SRZ ;  /* 0x00000000003a7805 */ /* 0x000fe4000001ff00 */
[----:B------:R-:W-:Y:S02]  /*68a0*/  PLOP3.LUT P2, PT, PT, PT, UP1, 0x80, 0x8 ;  /* 0x000000000008781c */ /* 0x000fe40003f4f018 */
[----:B------:R-:W-:Y:S02]  /*68b0*/  CS2R R56, SRZ ;  /* 0x0000000000387805 */ /* 0x000fe4000001ff00 */
[----:B------:R-:W-:Y:S02]  /*68c0*/  LOP3.LUT P4, R85, R80, 0xff, RZ, 0xc0, !PT ;  /* 0x000000ff50557812 */ /* 0x000fe4000788c0ff */
[----:B------:R-:W-:Y:S02]  /*68d0*/  CS2R R50, SRZ ;  /* 0x0000000000327805 */ /* 0x000fe4000001ff00 */
[----:B------:R-:W-:Y:S02]  /*68e0*/  SEL R2, RZ, 0xffffffff, P3 ;  /* 0xffffffffff027807 */ /* 0x000fe40001800000 */
[----:B------:R-:W-:Y:S02]  /*68f0*/  CS2R R48, SRZ ;  /* 0x0000000000307805 */ /* 0x000fe4000001ff00 */
[----:B------:R-:W-:Y:S02]  /*6900*/  P2R R98, PR, RZ, 0x20 ;  /* 0x00000020ff627803 */ /* 0x000fe40000000000 */
[----:B------:R-:W-:Y:S02]  /*6910*/  @P5 SHF.L.U32 R4, R90, 0x1f, RZ ;  /* 0x0000001f5a045819 */ /* 0x000fe400000006ff */
[----:B------:R-:W-:Y:S02]  /*6920*/  @P2 SEL R2, R3, R2, !P4 ;  /* 0x0000000203022207 */ /* 0x000fe40006000000 */
[----:B------:R-:W1:Y:S02]  /*6930*/  @P5 SYNCS.PHASECHK.TRANS64.TRYWAIT P1, [UR44+0x40], R4 ;  /* 0x00004004ff0055a7 */ /* 0x000e64000802112c */
[----:B------:R-:W-:Y:S04]  /*6940*/  LOP3.LUT R2, R2, 0x1, RZ, 0xc0, !PT ;  /* 0x0000000102027812 */ /* 0x000fe800078ec0ff */
[----:B------:R-:W-:Y:S04]  /*6950*/  ISETP.NE.U32.AND P2, PT, R2, 0x1, PT ;  /* 0x000000010200780c */ /* 0x000fe80003f45070 */
[----:B------:R-:W-:Y:S01]  /*6960*/  P2R R60, PR, RZ, 0x4 ;  /* 0x00000004ff3c7803 */ /* 0x000fe20000000000 */
[----:B------:R2:W4:Y:S01]  /*6970*/  SYNCS.PHASECHK.TRANS64.TRYWAIT P0, [R99+URZ+0xb0], R0 ;  /* 0x0000b000630075a7 */ /* 0x00052200080011ff */
[----:B-1----:R-:W-:Y:S01]  /*6980*/  @P5 SEL R47, RZ, 0x1, !P1 ;  /* 0x00000001ff2f5807 */ /* 0x002fe20004800000 */
[----:B--2---:R-:W-:Y:S06]  /*6990*/  @!P5 BRA `(.L_x_113) ;  /* 0x000000000058d947 */ /* 0x004fec0003800000 */
[----:B------:R-:W-:Y:S01]  /*69a0*/  IMAD.MOV.U32 R75, RZ, RZ, RZ ;  /* 0x000000ffff4b7224 */ /* 0x000fe200078e00ff */
[----:B------:R-:W-:Y:S01]  /*69b0*/  ISETP.NE.AND P1, PT, R47, RZ, PT ;  /* 0x000000ff2f00720c */ /* 0x000fe20003f25270 */
[----:B------:R-:W-:Y:S01]  /*69c0*/  BSSY B0, `(.L_x_114) ;  /* 0x000000c000007945 */ /* 0x000fe20003800000 */
[----:B------:R-:W-:Y:S02]  /*69d0*/  CS2R R50, SRZ ;  /* 0x0000000000327805 */ /* 0x000fe4000001ff00 */
[----:B------:R-:W-:Y:S02]  /*69e0*/  CS2R R48, SRZ ;  /* 0x0000000000307805 */ /* 0x000fe4000001ff00 */
[----:B------:R-:W-:Y:S02]  /*69f0*/  CS2R R58, SRZ ;  /* 0x00000000003a7805 */ /* 0x000fe4000001ff00 */
[----:B------:R-:W-:Y:S02]  /*6a00*/  CS2R R56, SRZ ;  /* 0x0000000000387805 */ /* 0x000fe4000001ff00 */
[----:B------:R-:W-:Y:S02]  /*6a10*/  CS2R R66, SRZ ;  /* 0x0000000000427805 */ /* 0x000fe4000001ff00 */
[----:B------:R-:W-:Y:S02]  /*6a20*/  CS2R R64, SRZ ;  /* 0x0000000000407805 */ /* 0x000fe4000001ff00 */
[----:B------:R-:W-:Y:S01]  /*6a30*/  CS2R R72, SRZ ;  /* 0x0000000000487805 */ /* 0x000fe2000001ff00 */
[----:B------:R-:W-:Y:S06]  /*6a40*/  @P1 BRA `(.L_x_115) ;  /* 0x00000000000c1947 */ /* 0x000fec0003800000 */
[----:B------:R-:W-:Y:S04]  /*6a50*/  SHF.L.U32 R3, R90, 0x1f, RZ ;  /* 0x0000001f5a037819 */ /* 0x000fe800000006ff */
[----:B------:R-:W1:Y:S02]  /*6a60*/  SYNCS.PHASECHK.TRANS64.TRYWAIT P1, [UR44+0x40], R3 ;  /* 0x00004003ff0075a7 */ /* 0x000e64000802112c */
[----:B-1----:R-:W-:Y:S05]  /*6a70*/  @!P1 BRA `(.L_x_116) ;  /* 0x0000003c00c89947 */ /* 0x002fea0003800000 */
.L_x_115:
[----:B------:R-:W-:Y:S05]  /*6a80*/  BSYNC B0 ;  /* 0x0000000000007941 */ /* 0x000fea0003800000 */
.L_x_114:
[----:B------:R-:W-:Y:S01]  /*6a90*/  ISETP.NE.AND P1, PT, R60, RZ, PT ;  /* 0x000000ff3c00720c */ /* 0x000fe20003f25270 */
[----:B------:R-:W-:Y:S11]  /*6aa0*/  HFMA2 R46, -RZ, RZ, 0, 5.9604644775390625e-08 ;  /* 0x00000001ff2e7431 */ /* 0x000ff600000001ff */
[----:B------:R-:W-:Y:S01]  /*6ab0*/  @!UPT UIADD3 URZ, UPT, UPT, URZ, URZ, URZ ;  /* 0x000000fffffff290 */ /* 0x000fe2000fffe0ff */
[----:B------:R2:W1:Y:S04]  /*6ac0*/  @P1 LDS.128 R48, [R93] ;  /* 0x000000005d301984 */ /* 0x0004680000000c00 */
[----:B------:R2:W1:Y:S04]  /*6ad0*/  @P1 LDS.128 R56, [R92+0x10] ;  /* 0x000010005c381984 */ /* 0x0004680000000c00 */
[----:B------:R2:W1:Y:S04]  /*6ae0*/  @P1 LDS.128 R64, [R91+0x20] ;  /* 0x000020005b401984 */ /* 0x0004680000000c00 */
[----:B------:R2:W1:Y:S02]  /*6af0*/  @P1 LDS.128 R72, [R87+0x30] ;  /* 0x0000300057481984 */ /* 0x0004640000000c00 */
.L_x_113:
[----:B------:R-:W-:Y:S05]  /*6b00*/  BSYNC B1 ;  /* 0x0000000000017941 */ /* 0x000fea0003800000 */
.L_x_112:
[----:B-1----:R-:W-:Y:S04]  /*6b10*/  SHF.R.U32.HI R2, RZ, 0x15, R39 ;  /* 0x00000015ff027819 */ /* 0x002fe80000011627 */
[----:B------:R-:W-:Y:S01]  /*6b20*/  LOP3.LUT P1, RZ, R2, 0x3, R81, 0x48, !PT ;  /* 0x0000000302ff7812 */ /* 0x000fe20007824851 */
[----:B------:R-:W-:Y:S01]  /*6b30*/  @!UPT UIADD3 URZ, UPT, UPT, URZ, URZ, URZ ;  /* 0x000000fffffff290 */ /* 0x000fe2000fffe0ff */
[----:B----4-:R-:W-:Y:S11]  /*6b40*/  @P0 BRA `(.L_x_117) ;  /* 0x0000000000080947 */ /* 0x010ff60003800000 */
[----:B------:R-:W1:Y:S02]  /*6b50*/  SYNCS.PHASECHK.TRANS64.TRYWAIT P0, [R99+URZ+0xb0], R0 ;  /* 0x0000b000630075a7 */ /* 0x000e6400080011ff */
[----:B-1----:R-:W-:Y:S05]  /*6b60*/  @!P0 BRA `(.L_x_118) ;  /* 0x0000003c00a48947 */ /* 0x002fea0003800000 */
.L_x_117:
[----:B------:R-:W-:Y:S05]  /*6b70*/  @!P1 BRA `(.L_x_119) ;  /* 0x0000000000409947 */ /* 0x000fea0003800000 */
[----:B------:R-:W4:Y:S01]  /*6b80*/  LDCU.64 UR8, c[0x4][0x70] ;  /* 0x01000e00ff0877ac */ /* 0x000f220008000a00 */
[----:B------:R-:W-:Y:S01]  /*6b90*/  MOV R3, 0x0 ;  /* 0x0000000000037802 */ /* 0x000fe20000000f00 */
[----:B------:R-:W-:Y:S02]  /*6ba0*/  HFMA2 R12, -RZ, RZ, 0, 5.9604644775390625e-08 ;  /* 0x00000001ff0c7431 */ /* 0x000fe400000001ff */
[----:B------:R-:W-:Y:S02]  /*6bb0*/  IMAD.MOV.U32 R8, RZ, RZ, 0x192 ;  /* 0x00000192ff087424 */ /* 0x000fe400078e00ff */
[----:B------:R-:W-:Y:S01]  /*6bc0*/  IMAD.MOV.U32 R13, RZ, RZ, RZ ;  /* 0x000000ffff0d7224 */ /* 0x000fe200078e00ff */
[----:B------:R-:W5:Y:S01]  /*6bd0*/  LDCU.64 UR6, c[0x4][0x78] ;  /* 0x01000f00ff0677ac */ /* 0x000f620008000a00 */
[----:B------:R-:W1:Y:S01]  /*6be0*/  LDC.64 R2, c[0x4][R3] ;  /* 0x0100000003027b82 */ /* 0x000e620000000a00 */
[----:B------:R-:W2:Y:S01]  /*6bf0*/  LDCU.64 UR4, c[0x4][0x10] ;  /* 0x01000200ff0477ac */ /* 0x000ea20008000a00 */
[----:B----4-:R-:W-:Y:S01]  /*6c00*/  MOV R5, UR9 ;  /* 0x0000000900057c02 */ /* 0x010fe20008000f00 */
[----:B------:R-:W-:Y:S01]  /*6c10*/  IMAD.U32 R4, RZ, RZ, UR8 ;  /* 0x00000008ff047e24 */ /* 0x000fe2000f8e00ff */
[----:B-----5:R-:W-:Y:S01]  /*6c20*/  MOV R7, UR7 ;  /* 0x0000000700077c02 */ /* 0x020fe20008000f00 */
[----:B------:R-:W-:Y:S01]  /*6c30*/  IMAD.U32 R6, RZ, RZ, UR6 ;  /* 0x00000006ff067e24 */ /* 0x000fe2000f8e00ff */
[----:B--2---:R-:W-:Y:S01]  /*6c40*/  MOV R11, UR5 ;  /* 0x00000005000b7c02 */ /* 0x004fe20008000f00 */
[----:B------:R-:W-:Y:S02]  /*6c50*/  IMAD.U32 R10, RZ, RZ, UR4 ;  /* 0x00000004ff0a7e24 */ /* 0x000fe4000f8e00ff */
[----:B------:R-:W-:Y:S07]  /*6c60*/  LEPC R20, `(.L_x_119) ;  /* 0x000000001014794e */ /* 0x000fee0000000000 */
[----:B-1-3--:R-:W-:Y:S05]  /*6c70*/  CALL.ABS.NOINC R2 ;  /* 0x0000000002007343 */ /* 0x00afea0003c00000 */
.L_x_119:
[----:B------:R-:W-:Y:S05]  /*6c80*/  WARPSYNC.ALL ;  /* 0x0000000000007948 */ /* 0x000fea0003800000 */
[----:B------:R-:W-:Y:S01]  /*6c90*/  R2UR UR4, R39 ;  /* 0x00000000270472ca */ /* 0x000fe200000e0000 */
[--C-:B------:R-:W-:Y:S01]  /*6ca0*/  HADD2.F32 R40, -RZ, R48.reuse.H0_H0 ;  /* 0x20000030ff287230 */ /* 0x100fe20000004100 */
[----:B------:R-:W-:Y:S01]  /*6cb0*/  ISETP.NE.AND P0, PT, R95, RZ, PT ;  /* 0x000000ff5f00720c */ /* 0x000fe20003f05270 */
[----:B------:R-:W-:Y:S01]  /*6cc0*/  HADD2.F32 R43, -RZ, R48.H1_H1 ;  /* 0x30000030ff2b7230 */ /* 0x000fe20000004100 */
[----:B------:R-:W-:Y:S01]  /*6cd0*/  BSSY.RECONVERGENT B0, `(.L_x_120) ;  /* 0x0000086000007945 */ /* 0x000fe20003800200 */
[----:B------:R-:W-:Y:S02]  /*6ce0*/  HADD2.F32 R42, -RZ, R49.H0_H0 ;  /* 0x20000031ff2a7230 */ /* 0x000fe40000004100 */
[----:B------:R-:W-:Y:S02]  /*6cf0*/  HADD2.F32 R45, -RZ, R51.H0_H0 ;  /* 0x20000033ff2d7230 */ /* 0x000fe40000004100 */
[----:B------:R-:W-:Y:S04]  /*6d00*/  HADD2.F32 R44, -RZ, R75.H1_H1 ;  /* 0x3000004bff2c7230 */ /* 0x000fe80000004100 */
[----:B------:R-:W1:Y:S02]  /*6d10*/  LDTM.x32 R4, tmem[UR4] ;  /* 0x00000004000479ee */ /* 0x000e6400082c0000 */
[C---:B-1-3--:R-:W-:Y:S01]  /*6d20*/  FMUL R0, R38.reuse, R4 ;  /* 0x0000000426007220 */ /* 0x04afe20000400000 */
[C---:B------:R-:W-:Y:S01]  /*6d30*/  FMUL R2, R38.reuse, R5 ;  /* 0x0000000526027220 */ /* 0x040fe20000400000 */
[C---:B------:R-:W-:Y:S01]  /*6d40*/  FMUL R3, R38.reuse, R6 ;  /* 0x0000000626037220 */ /* 0x040fe20000400000 */
[C---:B------:R-:W-:Y:S01]  /*6d50*/  FMUL R7, R38.reuse, R7 ;  /* 0x0000000726077220 */ /* 0x040fe20000400000 */
[C---:B------:R-:W-:Y:S01]  /*6d60*/  FFMA R0, R41.reuse, R40, R0 ;  /* 0x0000002829007223 */ /* 0x040fe20000000000 */
[----:B------:R-:W-:Y:S02]  /*6d70*/  HADD2.F32 R40, -RZ, R49.H1_H1 ;  /* 0x30000031ff287230 */ /* 0x000fe40000004100 */
[C---:B------:R-:W-:Y:S01]  /*6d80*/  FFMA R2, R41.reuse, R43, R2 ;  /* 0x0000002b29027223 */ /* 0x040fe20000000002 */
[C---:B------:R-:W-:Y:S01]  /*6d90*/  FFMA R3, R41.reuse, R42, R3 ;  /* 0x0000002a29037223 */ /* 0x040fe20000000003 */
[--C-:B------:R-:W-:Y:S02]  /*6da0*/  HADD2.F32 R43, -RZ, R50.reuse.H0_H0 ;  /* 0x20000032ff2b7230 */ /* 0x100fe40000004100 */
[----:B------:R-:W-:Y:S01]  /*6db0*/  FMUL R4, R38, R8 ;  /* 0x0000000826047220 */ /* 0x000fe20000400000 */
[----:B------:R-:W-:Y:S01]  /*6dc0*/  HADD2.F32 R42, -RZ, R50.H1_H1 ;  /* 0x30000032ff2a7230 */ /* 0x000fe20000004100 */
[----:B------:R-:W-:Y:S01]  /*6dd0*/  F2FP.F16.F32.PACK_AB R52, R2, R0 ;  /* 0x000000000234723e */ /* 0x000fe200000000ff */
[C---:B------:R-:W-:Y:S01]  /*6de0*/  FFMA R7, R41.reuse, R40, R7 ;  /* 0x0000002829077223 */ /* 0x040fe20000000007 */
[----:B------:R-:W-:Y:S01]  /*6df0*/  FFMA R4, R41, R43, R4 ;  /* 0x0000002b29047223 */ /* 0x000fe20000000004 */
[C---:B------:R-:W-:Y:S01]  /*6e00*/  FMUL R5, R38.reuse, R9 ;  /* 0x0000000926057220 */ /* 0x040fe20000400000 */
[C---:B------:R-:W-:Y:S01]  /*6e10*/  FMUL R6, R38.reuse, R10 ;  /* 0x0000000a26067220 */ /* 0x040fe20000400000 */
[----:B------:R-:W-:Y:S01]  /*6e20*/  HADD2.F32 R40, -RZ, R51.H1_H1 ;  /* 0x30000033ff287230 */ /* 0x000fe20000004100 */
[----:B------:R-:W-:Y:S01]  /*6e30*/  F2FP.F16.F32.PACK_AB R53, R7, R3 ;  /* 0x000000030735723e */ /* 0x000fe200000000ff */
[C---:B------:R-:W-:Y:S01]  /*6e40*/  FFMA R5, R41.reuse, R42, R5 ;  /* 0x0000002a29057223 */ /* 0x040fe20000000005 */
[----:B------:R-:W-:Y:S01]  /*6e50*/  FFMA R6, R41, R45, R6 ;  /* 0x0000002d29067223 */ /* 0x000fe20000000006 */
[C---:B------:R-:W-:Y:S01]  /*6e60*/  FMUL R11, R38.reuse, R11 ;  /* 0x0000000b260b7220 */ /* 0x040fe20000400000 */
[--C-:B------:R-:W-:Y:S02]  /*6e70*/  HADD2.F32 R43, -RZ, R56.reuse.H0_H0 ;  /* 0x20000038ff2b7230 */ /* 0x100fe40000004100 */
[C---:B------:R-:W-:Y:S01]  /*6e80*/  FMUL R8, R38.reuse, R12 ;  /* 0x0000000c26087220 */ /* 0x040fe20000400000 */
[----:B------:R-:W-:Y:S01]  /*6e90*/  F2FP.F16.F32.PACK_AB R54, R5, R4 ;  /* 0x000000040536723e */ /* 0x000fe200000000ff */
[C---:B------:R-:W-:Y:S01]  /*6ea0*/  FFMA R11, R41.reuse, R40, R11 ;  /* 0x00000028290b7223 */ /* 0x040fe2000000000b */
[----:B------:R-:W-:Y:S02]  /*6eb0*/  HADD2.F32 R40, -RZ, R56.H1_H1 ;  /* 0x30000038ff287230 */ /* 0x000fe40000004100 */
[----:B------:R-:W-:Y:S01]  /*6ec0*/  FFMA R8, R41, R43, R8 ;  /* 0x0000002b29087223 */ /* 0x000fe20000000008 */
[C---:B------:R-:W-:Y:S01]  /*6ed0*/  FMUL R9, R38.reuse, R13 ;  /* 0x0000000d26097220 */ /* 0x040fe20000400000 */
[--C-:B------:R-:W-:Y:S01]  /*6ee0*/  HADD2.F32 R45, -RZ, R57.reuse.H0_H0 ;  /* 0x20000039ff2d7230 */ /* 0x100fe20000004100 */
[----:B------:R-:W-:Y:S01]  /*6ef0*/  F2FP.F16.F32.PACK_AB R55, R11, R6 ;  /* 0x000000060b37723e */ /* 0x000fe200000000ff */
[C---:B------:R-:W-:Y:S01]  /*6f00*/  FMUL R10, R38.reuse, R14 ;  /* 0x0000000e260a7220 */ /* 0x040fe20000400000 */
[----:B------:R-:W-:Y:S02]  /*6f10*/  HADD2.F32 R42, -RZ, R57.H1_H1 ;  /* 0x30000039ff2a7230 */ /* 0x000fe40000004100 */
[C---:B------:R-:W-:Y:S01]  /*6f20*/  FFMA R9, R41.reuse, R40, R9 ;  /* 0x0000002829097223 */ /* 0x040fe20000000009 */
[C---:B------:R-:W-:Y:S01]  /*6f30*/  FMUL R15, R38.reuse, R15 ;  /* 0x0000000f260f7220 */ /* 0x040fe20000400000 */
[----:B------:R1:W-:Y:S01]  /*6f40*/  STS.128 [R93], R52 ;  /* 0x000000345d007388 */ /* 0x0003e20000000c00 */
[----:B------:R-:W-:Y:S01]  /*6f50*/  FFMA R10, R41, R45, R10 ;  /* 0x0000002d290a7223 */ /* 0x000fe2000000000a */
[--C-:B------:R-:W-:Y:S01]  /*6f60*/  HADD2.F32 R40, -RZ, R58.reuse.H0_H0 ;  /* 0x2000003aff287230 */ /* 0x100fe20000004100 */
[----:B------:R-:W-:Y:S01]  /*6f70*/  F2FP.F16.F32.PACK_AB R68, R9, R8 ;  /* 0x000000080944723e */ /* 0x000fe200000000ff */
[----:B------:R-:W-:Y:S01]  /*6f80*/  FFMA R15, R41, R42, R15 ;  /* 0x0000002a290f7223 */ /* 0x000fe2000000000f */
[C---:B------:R-:W-:Y:S01]  /*6f90*/  FMUL R12, R38.reuse, R16 ;  /* 0x00000010260c7220 */ /* 0x040fe20000400000 */
[----:B------:R-:W-:Y:S02]  /*6fa0*/  HADD2.F32 R42, -RZ, R58.H1_H1 ;  /* 0x3000003aff2a7230 */ /* 0x000fe40000004100 */
[C---:B------:R-:W-:Y:S01]  /*6fb0*/  FMUL R13, R38.reuse, R17 ;  /* 0x00000011260d7220 */ /* 0x040fe20000400000 */
[--C-:B------:R-:W-:Y:S01]  /*6fc0*/  HADD2.F32 R43, -RZ, R59.reuse.H0_H0 ;  /* 0x2000003bff2b7230 */ /* 0x100fe20000004100 */
[----:B------:R-:W-:Y:S01]  /*6fd0*/  F2FP.F16.F32.PACK_AB R69, R15, R10 ;  /* 0x0000000a0f45723e */ /* 0x000fe200000000ff */
[C---:B------:R-:W-:Y:S01]  /*6fe0*/  FFMA R12, R41.reuse, R40, R12 ;  /* 0x00000028290c7223 */ /* 0x040fe2000000000c */
[C---:B------:R-:W-:Y:S01]  /*6ff0*/  FFMA R13, R41.reuse, R42, R13 ;  /* 0x0000002a290d7223 */ /* 0x040fe2000000000d */
[C---:B------:R-:W-:Y:S01]  /*7000*/  FMUL R14, R38.reuse, R18 ;  /* 0x00000012260e7220 */ /* 0x040fe20000400000 */
[----:B------:R-:W-:Y:S02]  /*7010*/  HADD2.F32 R40, -RZ, R59.H1_H1 ;  /* 0x3000003bff287230 */ /* 0x000fe40000004100 */
[C---:B------:R-:W-:Y:S01]  /*7020*/  FMUL R19, R38.reuse, R19 ;  /* 0x0000001326137220 */ /* 0x040fe20000400000 */
[C---:B------:R-:W-:Y:S01]  /*7030*/  FMUL R16, R38.reuse, R20 ;  /* 0x0000001426107220 */ /* 0x040fe20000400000 */
[C---:B------:R-:W-:Y:S01]  /*7040*/  FFMA R14, R41.reuse, R43, R14 ;  /* 0x0000002b290e7223 */ /* 0x040fe2000000000e */
[--C-:B------:R-:W-:Y:S02]  /*7050*/  HADD2.F32 R43, -RZ, R64.reuse.H0_H0 ;  /* 0x20000040ff2b7230 */ /* 0x100fe40000004100 */
[C---:B------:R-:W-:Y:S01]  /*7060*/  FFMA R19, R41.reuse, R40, R19 ;  /* 0x0000002829137223 */ /* 0x040fe20000000013 */
[----:B------:R-:W-:Y:S02]  /*7070*/  HADD2.F32 R42, -RZ, R64.H1_H1 ;  /* 0x30000040ff2a7230 */ /* 0x000fe40000004100 */
[C---:B------:R-:W-:Y:S01]  /*7080*/  FMUL R17, R38.reuse, R21 ;  /* 0x0000001526117220 */ /* 0x040fe20000400000 */
[--C-:B------:R-:W-:Y:S02]  /*7090*/  HADD2.F32 R45, -RZ, R65.reuse.H0_H0 ;  /* 0x20000041ff2d7230 */ /* 0x100fe40000004100 */
[C---:B------:R-:W-:Y:S01]  /*70a0*/  FMUL R18, R38.reuse, R22 ;  /* 0x0000001626127220 */ /* 0x040fe20000400000 */
[----:B------:R-:W-:Y:S02]  /*70b0*/  HADD2.F32 R40, -RZ, R65.H1_H1 ;  /* 0x30000041ff287230 */ /* 0x000fe40000004100 */
[C---:B------:R-:W-:Y:S01]  /*70c0*/  FMUL R23, R38.reuse, R23 ;  /* 0x0000001726177220 */ /* 0x040fe20000400000 */
[C---:B------:R-:W-:Y:S01]  /*70d0*/  FFMA R16, R41.reuse, R43, R16 ;  /* 0x0000002b29107223 */ /* 0x040fe20000000010 */
[C---:B------:R-:W-:Y:S01]  /*70e0*/  FFMA R17, R41.reuse, R42, R17 ;  /* 0x0000002a29117223 */ /* 0x040fe20000000011 */
[C---:B------:R-:W-:Y:S01]  /*70f0*/  FFMA R18, R41.reuse, R45, R18 ;  /* 0x0000002d29127223 */ /* 0x040fe20000000012 */
[C---:B------:R-:W-:Y:S01]  /*7100*/  FFMA R23, R41.reuse, R40, R23 ;  /* 0x0000002829177223 */ /* 0x040fe20000000017 */
[--C-:B------:R-:W-:Y:S02]  /*7110*/  HADD2.F32 R43, -RZ, R66.reuse.H0_H0 ;  /* 0x20000042ff2b7230 */ /* 0x100fe40000004100 */
[C---:B------:R-:W-:Y:S01]  /*7120*/  FMUL R20, R38.reuse, R24 ;  /* 0x0000001826147220 */ /* 0x040fe20000400000 */
        /* <DEDUP_REMOVED lines=9> */
[----:B------:R-:W-:Y:S01]  /*71c0*/  FFMA R27, R41, R42, R27 ;  /* 0x0000002a291b7223 */ /* 0x000fe2000000001b */
[--C-:B------:R-:W-:Y:S02]  /*71d0*/  HADD2.F32 R40, -RZ, R72.reuse.H0_H0 ;  /* 0x20000048ff287230 */ /* 0x100fe40000004100 */
[C---:B------:R-:W-:Y:S01]  /*71e0*/  FMUL R24, R38.reuse, R28 ;  /* 0x0000001c26187220 */ /* 0x040fe20000400000 */
[----:B------:R-:W-:Y:S02]  /*71f0*/  HADD2.F32 R42, -RZ, R72.H1_H1 ;  /* 0x30000048ff2a7230 */ /* 0x000fe40000004100 */
[C---:B------:R-:W-:Y:S01]  /*7200*/  FMUL R25, R38.reuse, R29 ;  /* 0x0000001d26197220 */ /* 0x040fe20000400000 */
[--C-:B------:R-:W-:Y:S02]  /*7210*/  HADD2.F32 R43, -RZ, R73.reuse.H0_H0 ;  /* 0x20000049ff2b7230 */ /* 0x100fe40000004100 */
[C---:B------:R-:W-:Y:S01]  /*7220*/  FMUL R26, R38.reuse, R30 ;  /* 0x0000001e261a7220 */ /* 0x040fe20000400000 */
[----:B------:R-:W-:Y:S01]  /*7230*/  F2FP.F16.F32.PACK_AB R70, R13, R12 ;  /* 0x0000000c0d46723e */ /* 0x000fe200000000ff */
[----:B------:R-:W-:Y:S01]  /*7240*/  FFMA R24, R41, R40, R24 ;  /* 0x0000002829187223 */ /* 0x000fe20000000018 */
[----:B------:R-:W-:Y:S01]  /*7250*/  F2FP.F16.F32.PACK_AB R71, R19, R14 ;  /* 0x0000000e1347723e */ /* 0x000fe200000000ff */
[C---:B------:R-:W-:Y:S01]  /*7260*/  FFMA R25, R41.reuse, R42, R25 ;  /* 0x0000002a29197223 */ /* 0x040fe20000000019 */
[C---:B------:R-:W-:Y:S01]  /*7270*/  FFMA R26, R41.reuse, R43, R26 ;  /* 0x0000002b291a7223 */ /* 0x040fe2000000001a */
[----:B------:R-:W-:Y:S02]  /*7280*/  HADD2.F32 R40, -RZ, R73.H1_H1 ;  /* 0x30000049ff287230 */ /* 0x000fe40000004100 */
[C---:B------:R-:W-:Y:S01]  /*7290*/  FMUL R31, R38.reuse, R31 ;  /* 0x0000001f261f7220 */ /* 0x040fe20000400000 */
[----:B------:R1:W-:Y:S01]  /*72a0*/  STS.128 [R92+0x10], R68 ;  /* 0x000010445c007388 */ /* 0x0003e20000000c00 */
[--C-:B------:R-:W-:Y:S02]  /*72b0*/  HADD2.F32 R43, -RZ, R74.reuse.H0_H0 ;  /* 0x2000004aff2b7230 */ /* 0x100fe40000004100 */
[C---:B------:R-:W-:Y:S01]  /*72c0*/  FMUL R28, R38.reuse, R32 ;  /* 0x00000020261c7220 */ /* 0x040fe20000400000 */
[----:B------:R-:W-:Y:S02]  /*72d0*/  HADD2.F32 R42, -RZ, R74.H1_H1 ;  /* 0x3000004aff2a7230 */ /* 0x000fe40000004100 */
[C---:B------:R-:W-:Y:S01]  /*72e0*/  FMUL R29, R38.reuse, R33 ;  /* 0x00000021261d7220 */ /* 0x040fe20000400000 */
[----:B------:R-:W-:Y:S02]  /*72f0*/  HADD2.F32 R45, -RZ, R75.H0_H0 ;  /* 0x2000004bff2d7230 */ /* 0x000fe40000004100 */
[C---:B------:R-:W-:Y:S01]  /*7300*/  FMUL R30, R38.reuse, R34 ;  /* 0x00000022261e7220 */ /* 0x040fe20000400000 */
[----:B------:R-:W-:Y:S01]  /*7310*/  FFMA R31, R41, R40, R31 ;  /* 0x00000028291f7223 */ /* 0x000fe2000000001f */
[----:B------:R-:W-:Y:S01]  /*7320*/  FMUL R35, R38, R35 ;  /* 0x0000002326237220 */ /* 0x000fe20000400000 */
[----:B------:R-:W-:Y:S01]  /*7330*/  F2FP.F16.F32.PACK_AB R100, R17, R16 ;  /* 0x000000101164723e */ /* 0x000fe200000000ff */
[----:B------:R-:W-:Y:S01]  /*7340*/  FFMA R28, R41, R43, R28 ;  /* 0x0000002b291c7223 */ /* 0x000fe2000000001c */
[----:B------:R-:W-:Y:S01]  /*7350*/  F2FP.F16.F32.PACK_AB R101, R23, R18 ;  /* 0x000000121765723e */ /* 0x000fe200000000ff */
[----:B------:R-:W-:Y:S01]  /*7360*/  FFMA R29, R41, R42, R29 ;  /* 0x0000002a291d7223 */ /* 0x000fe2000000001d */
[----:B------:R-:W-:Y:S01]  /*7370*/  F2FP.F16.F32.PACK_AB R102, R21, R20 ;  /* 0x000000141566723e */ /* 0x000fe200000000ff */
[----:B------:R-:W-:Y:S01]  /*7380*/  FFMA R30, R41, R45, R30 ;  /* 0x0000002d291e7223 */ /* 0x000fe2000000001e */
[----:B------:R-:W-:Y:S01]  /*7390*/  F2FP.F16.F32.PACK_AB R103, R27, R22 ;  /* 0x000000161b67723e */ /* 0x000fe200000000ff */
[----:B------:R-:W-:Y:S01]  /*73a0*/  FFMA R35, R41, R44, R35 ;  /* 0x0000002c29237223 */ /* 0x000fe20000000023 */
[----:B------:R-:W-:Y:S02]  /*73b0*/  F2FP.F16.F32.PACK_AB R104, R25, R24 ;  /* 0x000000181968723e */ /* 0x000fe400000000ff */
[----:B------:R-:W-:Y:S01]  /*73c0*/  F2FP.F16.F32.PACK_AB R105, R31, R26 ;  /* 0x0000001a1f69723e */ /* 0x000fe200000000ff */
[----:B------:R1:W-:Y:S01]  /*73d0*/  STS.128 [R91+0x20], R100 ;  /* 0x000020645b007388 */ /* 0x0003e20000000c00 */
[----:B------:R-:W-:Y:S02]  /*73e0*/  F2FP.F16.F32.PACK_AB R106, R29, R28 ;  /* 0x0000001c1d6a723e */ /* 0x000fe400000000ff */
[----:B------:R-:W-:Y:S05]  /*73f0*/  F2FP.F16.F32.PACK_AB R107, R35, R30 ;  /* 0x0000001e236b723e */ /* 0x000fea00000000ff */
[----:B------:R1:W-:Y:S01]  /*7400*/  STS.128 [R87+0x30], R104 ;  /* 0x0000306857007388 */ /* 0x0003e20000000c00 */
[----:B------:R-:W-:Y:S01]  /*7410*/  @!PT LDS RZ, [RZ] ;  /* 0x00000000fffff984 */ /* 0x000fe20000000800 */
[----:B------:R-:W-:Y:S01]  /*7420*/  @!PT LDS RZ, [RZ] ;  /* 0x00000000fffff984 */ /* 0x000fe20000000800 */
[----:B------:R-:W-:Y:S01]  /*7430*/  @!PT LDS RZ, [RZ] ;  /* 0x00000000fffff984 */ /* 0x000fe20000000800 */
[----:B------:R-:W-:Y:S01]  /*7440*/  @!PT LDS RZ, [RZ] ;  /* 0x00000000fffff984 */ /* 0x000fe20000000800 */
[----:B------:R3:W-:Y:S07]  /*7450*/  MEMBAR.ALL.CTA ;  /* 0x0000000000007992 */ /* 0x0007ee0000008000 */
[----:B---3--:R-:W3:Y:S02]  /*7460*/  FENCE.VIEW.ASYNC.S ;  /* 0x00000000000073c6 */ /* 0x008ee40000000000 */
[----:B---3--:R-:W-:Y:S06]  /*7470*/  BAR.SYNC.DEFER_BLOCKING 0x1, 0x80 ;  /* 0x0042000000007b1d */ /* 0x008fec0000010000 */
[----:B------:R-:W-:Y:S05]  /*7480*/  @P0 BRA `(.L_x_121) ;  /* 0x0000000000280947 */ /* 0x000fea0003800000 */
[----:B------:R-:W3:Y:S01]  /*7490*/  LDCU.64 UR6, c[0x0][0x348] ;  /* 0x00006900ff0677ac */ /* 0x000ee20008000a00 */
[----:B------:R-:W-:Y:S01]  /*74a0*/  UIADD3 UR4, UPT, UPT, UR44, 0x200, URZ ;  /* 0x000002002c047890 */ /* 0x000fe2000fffe0ff */
[----:B------:R-:W-:Y:S05]  /*74b0*/  UMOV UR51, UR36 ;  /* 0x0000002400337c82 */ /* 0x000fea0008000000 */
[----:B------:R-:W-:Y:S04]  /*74c0*/  MOV R84, UR4 ;  /* 0x0000000400547c02 */ /* 0x000fe80008000f00 */
[----:B------:R-:W-:Y:S01]  /*74d0*/  R2UR UR48, R84 ;  /* 0x00000000543072ca */ /* 0x000fe200000e0000 */
[----:B---3--:R-:W-:Y:S04]  /*74e0*/  UIADD3 UR4, UP0, UPT, UR6, 0x680, URZ ;  /* 0x0000068006047890 */ /* 0x008fe8000ff1e0ff */
[----:B------:R-:W-:Y:S09]  /*74f0*/  UIADD3.X UR5, UPT, UPT, URZ, UR7, URZ, UP0, !UPT ;  /* 0x00000007ff057290 */ /* 0x000ff200087fe4ff */
[----:B------:R3:W-:Y:S01]  /*7500*/  UTMASTG.3D [UR48], [UR4] ;  /* 0x00000030040073b5 */ /* 0x0007e20008010000 */
[----:B------:R0:W-:Y:S01]  /*7510*/  UTMACMDFLUSH ;  /* 0x00000000000079b7 */ /* 0x0001e20000000000 */
[----:B---3--:R-:W-:Y:S04]  /*7520*/  DEPBAR.LE SB0, 0x1 ;  /* 0x000080400000791a */ /* 0x008fe80000000000 */
.L_x_121:
[----:B------:R-:W-:Y:S05]  /*7530*/  BSYNC.RECONVERGENT B0 ;  /* 0x0000000000007941 */ /* 0x000fea0003800200 */
.L_x_120:
[----:B------:R-:W-:Y:S01]  /*7540*/  BAR.SYNC.DEFER_BLOCKING 0x1, 0x80 ;  /* 0x0042000000007b1d */ /* 0x000fe20000010000 */
[----:B------:R-:W-:Y:S01]  /*7550*/  ISETP.NE.AND P1, PT, R98, RZ, PT ;  /* 0x000000ff6200720c */ /* 0x000fe20003f25270 */
[----:B------:R-:W-:Y:S01]  /*7560*/  UISETP.NE.AND UP0, UPT, UR52, URZ, UPT ;  /* 0x000000ff3400728c */ /* 0x000fe2000bf05270 */
[----:B------:R-:W-:Y:S11]  /*7570*/  LEA R3, R46, UR44, 0x3 ;  /* 0x0000002c2e037c11 */ /* 0x000ff6000f8e18ff */
[----:B------:R-:W-:Y:S01]  /*7580*/  @P1 SHF.L.U32 R2, R90, 0x1f, RZ ;  /* 0x0000001f5a021819 */ /* 0x000fe200000006ff */
[----:B------:R-:W-:Y:S06]  /*7590*/  BRA.U !UP0, `(.L_x_122) ;  /* 0x0000000108247547 */ /* 0x000fec000b800000 */
[----:B------:R-:W-:Y:S01]  /*75a0*/  IMAD.U32 R5, RZ, RZ, UR46 ;  /* 0x0000002eff057e24 */ /* 0x000fe2000f8e00ff */
[----:B------:R-:W-:Y:S01]  /*75b0*/  MOV R0, UR47 ;  /* 0x0000002f00007c02 */ /* 0x000fe20008000f00 */
[----:B------:R-:W-:Y:S03]  /*75c0*/  UIADD3 UR4, UPT, UPT, UR46, 0x1, URZ ;  /* 0x000000012e047890 */ /* 0x000fe6000fffe0ff */
[----:B------:R-:W-:Y:S01]  /*75d0*/  @P1 LEA R5, R5, UR44, 0x3 ;  /* 0x0000002c05051c11 */ /* 0x000fe2000f8e18ff */
[----:B------:R-:W-:Y:S04]  /*75e0*/  UISETP.NE.AND UP0, UPT, UR4, 0x4, UPT ;  /* 0x000000040400788c */ /* 0x000fe8000bf05270 */
[----:B------:R-:W-:Y:S01]  /*75f0*/  @P1 VIADD R5, R5, 0x60 ;  /* 0x0000006005051836 */ /* 0x000fe20000000000 */
[----:B------:R-:W-:Y:S04]  /*7600*/  USEL UR46, UR4, URZ, UP0 ;  /* 0x000000ff042e7287 */ /* 0x000fe80008000000 */
[----:B------:R-:W-:Y:S04]  /*7610*/  @P1 PRMT R0, R0, 0x654, R5 ;  /* 0x0000065400001816 */ /* 0x000fe80000000005 */
[----:B------:R3:W-:Y:S04]  /*7620*/  @P1 SYNCS.ARRIVE.TRANS64.RED.A1T0 RZ, [R0+URZ], RZ ;  /* 0x000000ff00ff19a7 */ /* 0x0007e800081004ff */
.L_x_122:
[----:B------:R-:W4:Y:S01]  /*7630*/  @P1 SYNCS.PHASECHK.TRANS64.TRYWAIT P0, [R3+URZ+0x40], R2 ;  /* 0x00004002030015a7 */ /* 0x000f2200080011ff */
[----:B------:R-:W-:Y:S01]  /*7640*/  BSSY B1, `(.L_x_123) ;  /* 0x0000016000017945 */ /* 0x000fe20003800000 */
[----:B----4-:R-:W-:Y:S03]  /*7650*/  @P1 SEL R47, RZ, 0x1, !P0 ;  /* 0x00000001ff2f1807 */ /* 0x010fe60004000000 */
[----:B------:R-:W-:Y:S05]  /*7660*/  @!P1 BRA `(.L_x_124) ;  /* 0x00000000004c9947 */ /* 0x000fea0003800000 */
[----:B------:R-:W-:Y:S01]  /*7670*/  ISETP.NE.AND P0, PT, R47, RZ, PT ;  /* 0x000000ff2f00720c */ /* 0x000fe20003f05270 */
[----:B------:R-:W-:Y:S01]  /*7680*/  BSSY B0, `(.L_x_125) ;  /* 0x000000b000007945 */ /* 0x000fe20003800000 */
[----:B------:R-:W-:Y:S11]  /*7690*/  ISETP.NE.AND P1, PT, R60, RZ, PT ;  /* 0x000000ff3c00720c */ /* 0x000ff60003f25270 */
[----:B------:R-:W-:Y:S02]  /*76a0*/  @!UPT UIADD3 URZ, UPT, UPT, URZ, URZ, URZ ;  /* 0x000000fffffff290 */ /* 0x000fe4000fffe0ff */
[C---:B------:R-:W-:Y:S01]  /*76b0*/  @P1 IMAD R6, R46.reuse, 0x2000, R93 ;  /* 0x000020002e061824 */ /* 0x040fe200078e025d */
[C---:B------:R-:W-:Y:S01]  /*76c0*/  @P1 LEA R4, R46.reuse, R91, 0xd ;  /* 0x0000005b2e041211 */ /* 0x040fe200078e68ff */
[C---:B------:R-:W-:Y:S02]  /*76d0*/  @P1 IMAD R5, R46.reuse, 0x2000, R92 ;  /* 0x000020002e051824 */ /* 0x040fe400078e025c */
[----:B------:R-:W-:Y:S01]  /*76e0*/  @P1 IMAD R2, R46, 0x2000, R87 ;  /* 0x000020002e021824 */ /* 0x000fe200078e0257 */
[----:B------:R-:W-:Y:S06]  /*76f0*/  @P0 BRA `(.L_x_126) ;  /* 0x00000000000c0947 */ /* 0x000fec0003800000 */
[----:B---3--:R-:W-:Y:S04]  /*7700*/  SHF.L.U32 R0, R90, 0x1f, RZ ;  /* 0x0000001f5a007819 */ /* 0x008fe800000006ff */
[----:B------:R-:W3:Y:S02]  /*7710*/  SYNCS.PHASECHK.TRANS64.TRYWAIT P0, [R3+URZ+0x40], R0 ;  /* 0x00004000030075a7 */ /* 0x000ee400080011ff */
[----:B---3--:R-:W-:Y:S05]  /*7720*/  @!P0 BRA `(.L_x_127) ;  /* 0x0000003000c88947 */ /* 0x008fea0003800000 */
.L_x_126:
[----:B------:R-:W-:Y:S05]  /*7730*/  BSYNC B0 ;  /* 0x0000000000007941 */ /* 0x000fea0003800000 */
.L_x_125:
[----:B------:R-:W-:Y:S02]  /*7740*/  ISETP.NE.AND P0, PT, R60, RZ, PT ;  /* 0x000000ff3c00720c */ /* 0x000fe40003f05270 */
[----:B------:R-:W-:Y:S11]  /*7750*/  IADD3 R46, PT, PT, R46, 0x1, RZ ;  /* 0x000000012e2e7810 */ /* 0x000ff60007ffe0ff */
[----:B------:R4:W1:Y:S04]  /*7760*/  @P0 LDS.128 R48, [R6] ;  /* 0x0000000006300984 */ /* 0x0008680000000c00 */
[----:B------:R4:W1:Y:S04]  /*7770*/  @P0 LDS.128 R56, [R5+0x10] ;  /* 0x0000100005380984 */ /* 0x0008680000000c00 */
[----:B------:R4:W1:Y:S04]  /*7780*/  @P0 LDS.128 R64, [R4+0x20] ;  /* 0x0000200004400984 */ /* 0x0008680000000c00 */
[----:B------:R4:W1:Y:S02]  /*7790*/  @P0 LDS.128 R72, [R2+0x30] ;  /* 0x0000300002480984 */ /* 0x0008640000000c00 */
.L_x_124:
[----:B------:R-:W-:Y:S05]  /*77a0*/  BSYNC B1 ;  /* 0x0000000000017941 */ /* 0x000fea0003800000 */
.L_x_123:
[----:B---3--:R-:W-:Y:S05]  /*77b0*/  VIADD R0, R39, 0x20 ;  /* 0x0000002027007836 */ /* 0x008fea0000000000 */
[----:B------:R-:W-:Y:S04]  /*77c0*/  SHF.R.U32.HI R0, RZ, 0x15, R0 ;  /* 0x00000015ff007819 */ /* 0x000fe80000011600 */
[----:B------:R-:W-:Y:S11]  /*77d0*/  LOP3.LUT P0, RZ, R0, 0x3, R81, 0x48, !PT ;  /* 0x0000000300ff7812 */ /* 0x000ff60007804851 */
[----:B------:R-:W-:Y:S02]  /*77e0*/  @!UPT UIADD3 URZ, UPT, UPT, URZ, URZ, URZ ;  /* 0x000000fffffff290 */ /* 0x000fe4000fffe0ff */
[----:B------:R-:W-:Y:S05]  /*77f0*/  @!P0 BRA `(.L_x_128) ;  /* 0x0000000000408947 */ /* 0x000fea0003800000 */
[----:B------:R-:W3:Y:S01]  /*7800*/  LDCU.64 UR8, c[0x4][0x70] ;  /* 0x01000e00ff0877ac */ /* 0x000ee20008000a00 */
[----:B------:R-:W-:Y:S01]  /*7810*/  MOV R3, 0x0 ;  /* 0x0000000000037802 */ /* 0x000fe20000000f00 */
[----:B------:R-:W-:Y:S02]  /*7820*/  HFMA2 R12, -RZ, RZ, 0, 5.9604644775390625e-08 ;  /* 0x00000001ff0c7431 */ /* 0x000fe400000001ff */
[----:B------:R-:W-:Y:S02]  /*7830*/  IMAD.MOV.U32 R8, RZ, RZ, 0x192 ;  /* 0x00000192ff087424 */ /* 0x000fe400078e00ff */
[----:B------:R-:W-:Y:S01]  /*7840*/  IMAD.MOV.U32 R13, RZ, RZ, RZ ;  /* 0x000000ffff0d7224 */ /* 0x000fe200078e00ff */
[----:B------:R-:W5:Y:S01]  /*7850*/  LDCU.64 UR6, c[0x4][0x78] ;  /* 0x01000f00ff0677ac */ /* 0x000f620008000a00 */
[----:B----4-:R-:W4:Y:S01]  /*7860*/  LDC.64 R2, c[0x4][R3] ;  /* 0x0100000003027b82 */ /* 0x010f220000000a00 */
[----:B------:R-:W2:Y:S01]  /*7870*/  LDCU.64 UR4, c[0x4][0x10] ;  /* 0x01000200ff0477ac */ /* 0x000ea20008000a00 */
[----:B---3--:R-:W-:Y:S01]  /*7880*/  MOV R5, UR9 ;  /* 0x0000000900057c02 */ /* 0x008fe20008000f00 */
[----:B------:R-:W-:Y:S01]  /*7890*/  IMAD.U32 R4, RZ, RZ, UR8 ;  /* 0x00000008ff047e24 */ /* 0x000fe2000f8e00ff */
[----:B-----5:R-:W-:Y:S01]  /*78a0*/  MOV R7, UR7 ;  /* 0x0000000700077c02 */ /* 0x020fe20008000f00 */
[----:B------:R-:W-:Y:S01]  /*78b0*/  IMAD.U32 R6, RZ, RZ, UR6 ;  /* 0x00000006ff067e24 */ /* 0x000fe2000f8e00ff */
[----:B--2---:R-:W-:Y:S01]  /*78c0*/  MOV R11, UR5 ;  /* 0x00000005000b7c02 */ /* 0x004fe20008000f00 */
[----:B------:R-:W-:Y:S02]  /*78d0*/  IMAD.U32 R10, RZ, RZ, UR4 ;  /* 0x00000004ff0a7e24 */ /* 0x000fe4000f8e00ff */
[----:B------:R-:W-:Y:S07]  /*78e0*/  LEPC R20, `(.L_x_128) ;  /* 0x000000001014794e */ /* 0x000fee0000000000 */
[----:B-1--4-:R-:W-:Y:S05]  /*78f0*/  CALL.ABS.NOINC R2 ;  /* 0x0000000002007343 */ /* 0x012fea0003c00000 */
.L_x_128:
[----:B------:R-:W-:Y:S05]  /*7900*/  WARPSYNC.ALL ;  /* 0x0000000000007948 */ /* 0x000fea0003800000 */
[----:B------:R-:W-:Y:S01]  /*7910*/  R2UR UR4, R39 ;  /* 0x00000000270472ca */ /* 0x000fe200000e0000 */
[--C-:B-1----:R-:W-:Y:S01]  /*7920*/  HADD2.F32 R40, -RZ, R48.reuse.H0_H0 ;  /* 0x20000030ff287230 */ /* 0x102fe20000004100 */
[----:B------:R-:W-:Y:S01]  /*7930*/  ISETP.NE.AND P6, PT, R98, RZ, PT ;  /* 0x000000ff6200720c */ /* 0x000fe20003fc5270 */
[----:B------:R-:W-:Y:S01]  /*7940*/  HADD2.F32 R43, -RZ, R48.H1_H1 ;  /* 0x30000030ff2b7230 */ /* 0x000fe20000004100 */
[----:B------:R-:W-:Y:S01]  /*7950*/  MOV R52, UR46 ;  /* 0x0000002e00347c02 */ /* 0x000fe20008000f00 */
[----:B------:R-:W-:Y:S01]  /*7960*/  HADD2.F32 R42, -RZ, R49.H1_H1 ;  /* 0x30000031ff2a7230 */ /* 0x000fe20000004100 */
[----:B------:R-:W-:Y:S01]  /*7970*/  MOV R61, UR47 ;  /* 0x0000002f003d7c02 */ /* 0x000fe20008000f00 */
[----:B------:R-:W-:Y:S01]  /*7980*/  HADD2.F32 R45, -RZ, R51.H0_H0 ;  /* 0x20000033ff2d7230 */ /* 0x000fe20000004100 */
[----:B------:R-:W-:Y:S01]  /*7990*/  ISETP.NE.AND P0, PT, R95, RZ, PT ;  /* 0x000000ff5f00720c */ /* 0x000fe20003f05270 */
[----:B------:R-:W-:Y:S01]  /*79a0*/  HADD2.F32 R44, -RZ, R75.H1_H1 ;  /* 0x3000004bff2c7230 */ /* 0x000fe20000004100 */
[----:B------:R-:W-:Y:S01]  /*79b0*/  BSSY.RECONVERGENT B0, `(.L_x_129) ;  /* 0x0000088000007945 */ /* 0x000fe20003800200 */
[----:B------:R-:W-:Y:S02]  /*79c0*/  LEA R62, R46, UR44, 0x3 ;  /* 0x0000002c2e3e7c11 */ /* 0x000fe4000f8e18ff */
[----:B----4-:R-:W1:Y:S02]  /*79d0*/  LDTM.x32 R4, tmem[UR4+0x20] ;  /* 0x00002004000479ee */ /* 0x010e6400082c0000 */
[----:B------:R-:W-:Y:S02]  /*79e0*/  @P6 LEA R52, R52, UR44, 0x3 ;  /* 0x0000002c34346c11 */ /* 0x000fe4000f8e18ff */
[----:B------:R-:W-:Y:S02]  /*79f0*/  @P6 SHF.L.U32 R63, R90, 0x1f, RZ ;  /* 0x0000001f5a3f6819 */ /* 0x000fe400000006ff */
[----:B------:R-:W-:Y:S04]  /*7a00*/  @P6 IADD3 R52, PT, PT, R52, 0x60, RZ ;  /* 0x0000006034346810 */ /* 0x000fe80007ffe0ff */
[----:B------:R-:W-:Y:S01]  /*7a10*/  @P6 PRMT R61, R61, 0x654, R52 ;  /* 0x000006543d3d6816 */ /* 0x000fe20000000034 */
[C---:B-1----:R-:W-:Y:S01]  /*7a20*/  FMUL R0, R38.reuse, R4 ;  /* 0x0000000426007220 */ /* 0x042fe20000400000 */
[C---:B------:R-:W-:Y:S01]  /*7a30*/  FMUL R2, R38.reuse, R5 ;  /* 0x0000000526027220 */ /* 0x040fe20000400000 */
[C---:B------:R-:W-:Y:S01]  /*7a40*/  FMUL R3, R38.reuse, R6 ;  /* 0x0000000626037220 */ /* 0x040fe20000400000 */
[C---:B------:R-:W-:Y:S01]  /*7a50*/  FMUL R7, R38.reuse, R7 ;  /* 0x0000000726077220 */ /* 0x040fe20000400000 */
[C---:B------:R-:W-:Y:S01]  /*7a60*/  FFMA R0, R41.reuse, R40, R0 ;  /* 0x0000002829007223 */ /* 0x040fe20000000000 */
[----:B------:R-:W-:Y:S02]  /*7a70*/  HADD2.F32 R40, -RZ, R49.H0_H0 ;  /* 0x20000031ff287230 */ /* 0x000fe40000004100 */
[C---:B------:R-:W-:Y:S01]  /*7a80*/  FFMA R2, R41.reuse, R43, R2 ;  /* 0x0000002b29027223 */ /* 0x040fe20000000002 */
[--C-:B------:R-:W-:Y:S02]  /*7a90*/  HADD2.F32 R43, -RZ, R50.reuse.H0_H0 ;  /* 0x20000032ff2b7230 */ /* 0x100fe40000004100 */
[C---:B------:R-:W-:Y:S01]  /*7aa0*/  FMUL R4, R38.reuse, R8 ;  /* 0x0000000826047220 */ /* 0x040fe20000400000 */
[----:B------:R-:W-:Y:S01]  /*7ab0*/  FMUL R5, R38, R9 ;  /* 0x0000000926057220 */ /* 0x000fe20000400000 */
[C---:B------:R-:W-:Y:S01]  /*7ac0*/  FFMA R3, R41.reuse, R40, R3 ;  /* 0x0000002829037223 */ /* 0x040fe20000000003 */
[----:B------:R-:W-:Y:S01]  /*7ad0*/  HADD2.F32 R40, -RZ, R50.H1_H1 ;  /* 0x30000032ff287230 */ /* 0x000fe20000004100 */
[----:B------:R-:W-:Y:S01]  /*7ae0*/  F2FP.F16.F32.PACK_AB R52, R2, R0 ;  /* 0x000000000234723e */ /* 0x000fe200000000ff */
[C---:B------:R-:W-:Y:S01]  /*7af0*/  FFMA R7, R41.reuse, R42, R7 ;  /* 0x0000002a29077223 */ /* 0x040fe20000000007 */
[C---:B------:R-:W-:Y:S01]  /*7b00*/  FFMA R4, R41.reuse, R43, R4 ;  /* 0x0000002b29047223 */ /* 0x040fe20000000004 */
[C---:B------:R-:W-:Y:S01]  /*7b10*/  FMUL R6, R38.reuse, R10 ;  /* 0x0000000a26067220 */ /* 0x040fe20000400000 */
[----:B------:R-:W-:Y:S02]  /*7b20*/  HADD2.F32 R42, -RZ, R51.H1_H1 ;  /* 0x30000033ff2a7230 */ /* 0x000fe40000004100 */
[----:B------:R-:W-:Y:S01]  /*7b30*/  FFMA R5, R41, R40, R5 ;  /* 0x0000002829057223 */ /* 0x000fe20000000005 */
[----:B------:R-:W-:Y:S01]  /*7b40*/  F2FP.F16.F32.PACK_AB R53, R7, R3 ;  /* 0x000000030735723e */ /* 0x000fe200000000ff */
[----:B------:R-:W-:Y:S01]  /*7b50*/  FFMA R6, R41, R45, R6 ;  /* 0x0000002d29067223 */ /* 0x000fe20000000006 */
[C---:B------:R-:W-:Y:S01]  /*7b60*/  FMUL R11, R38.reuse, R11 ;  /* 0x0000000b260b7220 */ /* 0x040fe20000400000 */
[--C-:B------:R-:W-:Y:S01]  /*7b70*/  HADD2.F32 R40, -RZ, R56.reuse.H0_H0 ;  /* 0x20000038ff287230 */ /* 0x100fe20000004100 */
[----:B------:R-:W-:Y:S01]  /*7b80*/  F2FP.F16.F32.PACK_AB R54, R5, R4 ;  /* 0x000000040536723e */ /* 0x000fe200000000ff */
[C---:B------:R-:W-:Y:S01]  /*7b90*/  FMUL R8, R38.reuse, R12 ;  /* 0x0000000c26087220 */ /* 0x040fe20000400000 */
[C---:B------:R-:W-:Y:S01]  /*7ba0*/  FFMA R11, R41.reuse, R42, R11 ;  /* 0x0000002a290b7223 */ /* 0x040fe2000000000b */
[----:B------:R-:W-:Y:S02]  /*7bb0*/  HADD2.F32 R42, -RZ, R56.H1_H1 ;  /* 0x30000038ff2a7230 */ /* 0x000fe40000004100 */
[C---:B------:R-:W-:Y:S01]  /*7bc0*/  FMUL R9, R38.reuse, R13 ;  /* 0x0000000d26097220 */ /* 0x040fe20000400000 */
[--C-:B------:R-:W-:Y:S02]  /*7bd0*/  HADD2.F32 R43, -RZ, R57.reuse.H0_H0 ;  /* 0x20000039ff2b7230 */ /* 0x100fe40000004100 */
[----:B------:R-:W-:Y:S01]  /*7be0*/  FFMA R8, R41, R40, R8 ;  /* 0x0000002829087223 */ /* 0x000fe20000000008 */
[----:B------:R-:W-:Y:S01]  /*7bf0*/  F2FP.F16.F32.PACK_AB R55, R11, R6 ;  /* 0x000000060b37723e */ /* 0x000fe200000000ff */
[----:B------:R-:W-:Y:S01]  /*7c00*/  FFMA R9, R41, R42, R9 ;  /* 0x0000002a29097223 */ /* 0x000fe20000000009 */
[C---:B------:R-:W-:Y:S01]  /*7c10*/  FMUL R10, R38.reuse, R14 ;  /* 0x0000000e260a7220 */ /* 0x040fe20000400000 */
[----:B------:R-:W-:Y:S02]  /*7c20*/  HADD2.F32 R40, -RZ, R57.H1_H1 ;  /* 0x30000039ff287230 */ /* 0x000fe40000004100 */
[C---:B------:R-:W-:Y:S01]  /*7c30*/  FMUL R15, R38.reuse, R15 ;  /* 0x0000000f260f7220 */ /* 0x040fe20000400000 */
[----:B------:R1:W-:Y:S01]  /*7c40*/  STS.128 [R93+0x2000], R52 ;  /* 0x002000345d007388 */ /* 0x0003e20000000c00 */
[----:B------:R-:W-:Y:S01]  /*7c50*/  F2FP.F16.F32.PACK_AB R68, R9, R8 ;  /* 0x000000080944723e */ /* 0x000fe200000000ff */
[C---:B------:R-:W-:Y:S01]  /*7c60*/  FFMA R10, R41.reuse, R43, R10 ;  /* 0x0000002b290a7223 */ /* 0x040fe2000000000a */
[--C-:B------:R-:W-:Y:S02]  /*7c70*/  HADD2.F32 R43, -RZ, R58.reuse.H0_H0 ;  /* 0x2000003aff2b7230 */ /* 0x100fe40000004100 */
        /* <DEDUP_REMOVED lines=11> */
[--C-:B------:R-:W-:Y:S02]  /*7d30*/  HADD2.F32 R43, -RZ, R64.reuse.H0_H0 ;  /* 0x20000040ff2b7230 */ /* 0x100fe40000004100 */
[C---:B------:R-:W-:Y:S01]  /*7d40*/  FFMA R14, R41.reuse, R45, R14 ;  /* 0x0000002d290e7223 */ /* 0x040fe2000000000e */
[C---:B------:R-:W-:Y:S01]  /*7d50*/  FMUL R16, R38.reuse, R20 ;  /* 0x0000001426107220 */ /* 0x040fe20000400000 */
        /* <DEDUP_REMOVED lines=17> */
[C---:B------:R-:W-:Y:S01]  /*7e70*/  FFMA R20, R41.reuse, R40, R20 ;  /* 0x0000002829147223 */ /* 0x040fe20000000014 */
[C---:B------:R-:W-:Y:S01]  /*7e80*/  FFMA R21, R41.reuse, R42, R21 ;  /* 0x0000002a29157223 */ /* 0x040fe20000000015 */
[----:B------:R-:W-:Y:S02]  /*7e90*/  HADD2.F32 R40, -RZ, R67.H1_H1 ;  /* 0x30000043ff287230 */ /* 0x000fe40000004100 */
[----:B------:R-:W-:Y:S01]  /*7ea0*/  FFMA R22, R41, R43, R22 ;  /* 0x0000002b29167223 */ /* 0x000fe20000000016 */
[C---:B------:R-:W-:Y:S01]  /*7eb0*/  FMUL R27, R38.reuse, R27 ;  /* 0x0000001b261b7220 */ /* 0x040fe20000400000 */
[--C-:B------:R-:W-:Y:S02]  /*7ec0*/  HADD2.F32 R43, -RZ, R72.reuse.H0_H0 ;  /* 0x20000048ff2b7230 */ /* 0x100fe40000004100 */
[C---:B------:R-:W-:Y:S01]  /*7ed0*/  FMUL R24, R38.reuse, R28 ;  /* 0x0000001c26187220 */ /* 0x040fe20000400000 */
[----:B------:R-:W-:Y:S02]  /*7ee0*/  HADD2.F32 R42, -RZ, R72.H1_H1 ;  /* 0x30000048ff2a7230 */ /* 0x000fe40000004100 */
[C---:B------:R-:W-:Y:S01]  /*7ef0*/  FMUL R25, R38.reuse, R29 ;  /* 0x0000001d26197220 */ /* 0x040fe20000400000 */
[--C-:B------:R-:W-:Y:S01]  /*7f00*/  HADD2.F32 R45, -RZ, R73.reuse.H0_H0 ;  /* 0x20000049ff2d7230 */ /* 0x100fe20000004100 */
[----:B------:R-:W-:Y:S01]  /*7f10*/  F2FP.F16.F32.PACK_AB R70, R13, R12 ;  /* 0x0000000c0d46723e */ /* 0x000fe200000000ff */
[C---:B------:R-:W-:Y:S01]  /*7f20*/  FMUL R26, R38.reuse, R30 ;  /* 0x0000001e261a7220 */ /* 0x040fe20000400000 */
[----:B------:R-:W-:Y:S01]  /*7f30*/  F2FP.F16.F32.PACK_AB R71, R19, R14 ;  /* 0x0000000e1347723e */ /* 0x000fe200000000ff */
[C---:B------:R-:W-:Y:S01]  /*7f40*/  FFMA R27, R41.reuse, R40, R27 ;  /* 0x00000028291b7223 */ /* 0x040fe2000000001b */
[C---:B------:R-:W-:Y:S01]  /*7f50*/  FFMA R24, R41.reuse, R43, R24 ;  /* 0x0000002b29187223 */ /* 0x040fe20000000018 */
[----:B------:R-:W-:Y:S02]  /*7f60*/  HADD2.F32 R40, -RZ, R73.H1_H1 ;  /* 0x30000049ff287230 */ /* 0x000fe40000004100 */
[C---:B------:R-:W-:Y:S01]  /*7f70*/  FFMA R25, R41.reuse, R42, R25 ;  /* 0x0000002a29197223 */ /* 0x040fe20000000019 */
[----:B------:R1:W-:Y:S01]  /*7f80*/  STS.128 [R92+0x2010], R68 ;  /* 0x002010445c007388 */ /* 0x0003e20000000c00 */
[C---:B------:R-:W-:Y:S01]  /*7f90*/  FMUL R31, R38.reuse, R31 ;  /* 0x0000001f261f7220 */ /* 0x040fe20000400000 */
[--C-:B------:R-:W-:Y:S02]  /*7fa0*/  HADD2.F32 R43, -RZ, R74.reuse.H0_H0 ;  /* 0x2000004aff2b7230 */ /* 0x100fe40000004100 */
[C---:B------:R-:W-:Y:S01]  /*7fb0*/  FFMA R26, R41.reuse, R45, R26 ;  /* 0x0000002d291a7223 */ /* 0x040fe2000000001a */
        /* <DEDUP_REMOVED lines=30> */
[----:B------:R-:W-:Y:S02]  /*81a0*/  UIADD3 UR9, UPT, UPT, UR49, 0x20, URZ ;  /* 0x0000002031097890 */ /* 0x000fe4000fffe0ff */
[----:B------:R-:W-:Y:S01]  /*81b0*/  UIADD3 UR8, UPT, UPT, UR44, 0x2200, URZ ;  /* 0x000022002c087890 */ /* 0x000fe2000fffe0ff */
[----:B------:R-:W-:Y:S01]  /*81c0*/  UMOV UR10, UR50 ;  /* 0x00000032000a7c82 */ /* 0x000fe20008000000 */
[----:B------:R-:W-:Y:S01]  /*81d0*/  UMOV UR11, UR36 ;  /* 0x00000024000b7c82 */ /* 0x000fe20008000000 */
[----:B---3--:R-:W-:Y:S04]  /*81e0*/  UIADD3 UR4, UP0, UPT, UR6, 0x680, URZ ;  /* 0x0000068006047890 */ /* 0x008fe8000ff1e0ff */
[----:B------:R-:W-:Y:S09]  /*81f0*/  UIADD3.X UR5, UPT, UPT, URZ, UR7, URZ, UP0, !UPT ;  /* 0x00000007ff057290 */ /* 0x000ff200087fe4ff */
[----:B------:R3:W-:Y:S01]  /*8200*/  UTMASTG.3D [UR8], [UR4] ;  /* 0x00000008040073b5 */ /* 0x0007e20008010000 */
[----:B------:R0:W-:Y:S01]  /*8210*/  UTMACMDFLUSH ;  /* 0x00000000000079b7 */ /* 0x0001e20000000000 */
[----:B---3--:R-:W-:Y:S04]  /*8220*/  DEPBAR.LE SB0, 0x1 ;  /* 0x000080400000791a */ /* 0x008fe80000000000 */
.L_x_130:
[----:B------:R-:W-:Y:S05]  /*8230*/  BSYNC.RECONVERGENT B0 ;  /* 0x0000000000007941 */ /* 0x000fea0003800200 */
.L_x_129:
[----:B------:R-:W-:Y:S01]  /*8240*/  BAR.SYNC.DEFER_BLOCKING 0x1, 0x80 ;  /* 0x0042000000007b1d */ /* 0x000fe20000010000 */
[----:B------:R-:W-:Y:S04]  /*8250*/  UIADD3 UR4, UPT, UPT, UR46, 0x1, URZ ;  /* 0x000000012e047890 */ /* 0x000fe8000fffe0ff */
[----:B------:R-:W-:Y:S04]  /*8260*/  UISETP.NE.AND UP0, UPT, UR4, 0x4, UPT ;  /* 0x000000040400788c */ /* 0x000fe8000bf05270 */
[----:B------:R-:W-:Y:S01]  /*8270*/  USEL UR45, UR4, URZ, UP0 ;  /* 0x000000ff042d7287 */ /* 0x000fe20008000000 */
[----:B------:R3:W-:Y:S01]  /*8280*/  @P6 SYNCS.ARRIVE.TRANS64.RED.A1T0 RZ, [R61+URZ], RZ ;  /* 0x000000ff3dff69a7 */ /* 0x0007e200081004ff */
[----:B------:R-:W-:Y:S01]  /*8290*/  BSSY B1, `(.L_x_131) ;  /* 0x0000017000017945 */ /* 0x000fe20003800000 */
[----:B------:R-:W4:Y:S02]  /*82a0*/  @P6 SYNCS.PHASECHK.TRANS64.TRYWAIT P0, [R62+URZ+0x40], R63 ;  /* 0x0000403f3e0065a7 */ /* 0x000f2400080011ff */
[----:B----4-:R-:W-:Y:S01]  /*82b0*/  @P6 SEL R47, RZ, 0x1, !P0 ;  /* 0x00000001ff2f6807 */ /* 0x010fe20004000000 */
[----:B---3--:R-:W-:Y:S06]  /*82c0*/  @!P6 BRA `(.L_x_132) ;  /* 0x00000000004ce947 */ /* 0x008fec0003800000 */
        /* <DEDUP_REMOVED lines=9> */
[----:B------:R-:W-:Y:S04]  /*8360*/  SHF.L.U32 R5, R90, 0x1f, RZ ;  /* 0x0000001f5a057819 */ /* 0x000fe800000006ff */
[----:B------:R-:W3:Y:S02]  /*8370*/  SYNCS.PHASECHK.TRANS64.TRYWAIT P0, [R62+URZ+0x40], R5 ;  /* 0x000040053e0075a7 */ /* 0x000ee400080011ff */
[----:B---3--:R-:W-:Y:S05]  /*8380*/  @!P0 BRA `(.L_x_135) ;  /* 0x0000002400c48947 */ /* 0x008fea0003800000 */
.L_x_134:
[----:B------:R-:W-:Y:S05]  /*8390*/  BSYNC B0 ;  /* 0x0000000000007941 */ /* 0x000fea0003800000 */
.L_x_133:
[----:B------:R-:W-:Y:S02]  /*83a0*/  ISETP.NE.AND P0, PT, R60, RZ, PT ;  /* 0x000000ff3c00720c */ /* 0x000fe40003f05270 */
[----:B------:R-:W-:Y:S11]  /*83b0*/  IADD3 R46, PT, PT, R46, 0x1, RZ ;  /* 0x000000012e2e7810 */ /* 0x000ff60007ffe0ff */
[----:B------:R4:W1:Y:S04]  /*83c0*/  @P0 LDS.128 R48, [R4] ;  /* 0x0000000004300984 */ /* 0x0008680000000c00 */
[----:B------:R4:W1:Y:S04]  /*83d0*/  @P0 LDS.128 R56, [R3+0x10] ;  /* 0x0000100003380984 */ /* 0x0008680000000c00 */
[----:B------:R4:W1:Y:S04]  /*83e0*/  @P0 LDS.128 R64, [R2+0x20] ;  /* 0x0000200002400984 */ /* 0x0008680000000c00 */
[----:B------:R4:W1:Y:S02]  /*83f0*/  @P0 LDS.128 R72, [R0+0x30] ;  /* 0x0000300000480984 */ /* 0x0008640000000c00 */
.L_x_132:
[----:B------:R-:W-:Y:S05]  /*8400*/  BSYNC B1 ;  /* 0x0000000000017941 */ /* 0x000fea0003800000 */
.L_x_131:
[----:B----4-:R-:W-:Y:S05]  /*8410*/  VIADD R0, R39, 0x40 ;  /* 0x0000004027007836 */ /* 0x010fea0000000000 */
        /* <DEDUP_REMOVED lines=9> */
[----:B------:R-:W4:Y:S01]  /*84b0*/  LDCU.64 UR6, c[0x4][0x78] ;  /* 0x01000f00ff0677ac */ /* 0x000f220008000a00 */
[----:B------:R-:W1:Y:S01]  /*84c0*/  LDC.64 R2, c[0x4][R3] ;  /* 0x0100000003027b82 */ /* 0x000e620000000a00 */
[----:B------:R-:W5:Y:S01]  /*84d0*/  LDCU.64 UR4, c[0x4][0x10] ;  /* 0x01000200ff0477ac */ /* 0x000f620008000a00 */
[----:B---3--:R-:W-:Y:S01]  /*84e0*/  MOV R5, UR9 ;  /* 0x0000000900057c02 */ /* 0x008fe20008000f00 */
[----:B------:R-:W-:Y:S01]  /*84f0*/  IMAD.U32 R4, RZ, RZ, UR8 ;  /* 0x00000008ff047e24 */ /* 0x000fe2000f8e00ff */
[----:B----4-:R-:W-:Y:S01]  /*8500*/  MOV R7, UR7 ;  /* 0x0000000700077c02 */ /* 0x010fe20008000f00 */
[----:B------:R-:W-:Y:S01]  /*8510*/  IMAD.U32 R6, RZ, RZ, UR6 ;  /* 0x00000006ff067e24 */ /* 0x000fe2000f8e00ff */
[----:B-----5:R-:W-:Y:S01]  /*8520*/  MOV R11, UR5 ;  /* 0x00000005000b7c02 */ /* 0x020fe20008000f00 */
[----:B------:R-:W-:Y:S02]  /*8530*/  IMAD.U32 R10, RZ, RZ, UR4 ;  /* 0x00000004ff0a7e24 */ /* 0x000fe4000f8e00ff */
[----:B------:R-:W-:Y:S07]  /*8540*/  LEPC R20, `(.L_x_136) ;  /* 0x000000001014794e */ /* 0x000fee0000000000 */
[----:B-12---:R-:W-:Y:S05]  /*8550*/  CALL.ABS.NOINC R2 ;  /* 0x0000000002007343 */ /* 0x006fea0003c00000 */
.L_x_136:
        /* <DEDUP_REMOVED lines=12> */
[----:B---3--:R-:W-:Y:S02]  /*8620*/  LEA R62, R46, UR44, 0x3 ;  /* 0x0000002c2e3e7c11 */ /* 0x008fe4000f8e18ff */
[----:B------:R-:W1:Y:S02]  /*8630*/  LDTM.x32 R4, tmem[UR4+0x40] ;  /* 0x00004004000479ee */ /* 0x000e6400082c0000 */
        /* <DEDUP_REMOVED lines=133> */
.L_x_138:
[----:B------:R-:W-:Y:S05]  /*8e90*/  BSYNC.RECONVERGENT B0 ;  /* 0x0000000000007941 */ /* 0x000fea0003800200 */
.L_x_137:
        /* <DEDUP_REMOVED lines=21> */
.L_x_142:
[----:B------:R-:W-:Y:S05]  /*8ff0*/  BSYNC B0 ;  /* 0x0000000000007941 */ /* 0x000fea0003800000 */
.L_x_141:
[----:B------:R-:W-:Y:S11]  /*9000*/  ISETP.NE.AND P0, PT, R60, RZ, PT ;  /* 0x000000ff3c00720c */ /* 0x000ff60003f05270 */
[----:B------:R-:W-:Y:S02]  /*9010*/  @!UPT UIADD3 URZ, UPT, UPT, URZ, URZ, URZ ;  /* 0x000000fffffff290 */ /* 0x000fe4000fffe0ff */
[----:B------:R4:W1:Y:S04]  /*9020*/  @P0 LDS.128 R48, [R3] ;  /* 0x0000000003300984 */ /* 0x0008680000000c00 */
[----:B------:R4:W1:Y:S04]  /*9030*/  @P0 LDS.128 R56, [R2+0x10] ;  /* 0x0000100002380984 */ /* 0x0008680000000c00 */
[----:B------:R4:W1:Y:S04]  /*9040*/  @P0 LDS.128 R64, [R0+0x20] ;  /* 0x0000200000400984 */ /* 0x0008680000000c00 */
[----:B------:R4:W1:Y:S02]  /*9050*/  @P0 LDS.128 R72, [R46+0x30] ;  /* 0x000030002e480984 */ /* 0x0008640000000c00 */
.L_x_140:
[----:B------:R-:W-:Y:S05]  /*9060*/  BSYNC B1 ;  /* 0x0000000000017941 */ /* 0x000fea0003800000 */
.L_x_139:
        /* <DEDUP_REMOVED lines=21> */
.L_x_144:
[----:B------:R-:W-:Y:S01]  /*91c0*/  ISETP.NE.AND P0, PT, R95, RZ, PT ;  /* 0x000000ff5f00720c */ /* 0x000fe20003f05270 */
[----:B------:R-:W-:Y:S05]  /*91d0*/  WARPSYNC.ALL ;  /* 0x0000000000007948 */ /* 0x000fea0003800000 */
[----:B------:R-:W-:Y:S01]  /*91e0*/  R2UR UR4, R39 ;  /* 0x00000000270472ca */ /* 0x000fe200000e0000 */
[--C-:B-1----:R-:W-:Y:S01]  /*91f0*/  HADD2.F32 R40, -RZ, R48.reuse.H0_H0 ;  /* 0x20000030ff287230 */ /* 0x102fe20000004100 */
[----:B------:R-:W-:Y:S01]  /*9200*/  IADD3 R99, PT, PT, R99, 0xd0, RZ ;  /* 0x000000d063637810 */ /* 0x000fe20007ffe0ff */
[----:B------:R-:W-:Y:S01]  /*9210*/  HADD2.F32 R42, -RZ, R48.H1_H1 ;  /* 0x30000030ff2a7230 */ /* 0x000fe20000004100 */
[----:B------:R-:W-:Y:S01]  /*9220*/  BSSY.RECONVERGENT B0, `(.L_x_145) ;  /* 0x0000089000007945 */ /* 0x000fe20003800200 */
[--C-:B------:R-:W-:Y:S01]  /*9230*/  HADD2.F32 R43, -RZ, R49.reuse.H0_H0 ;  /* 0x20000031ff2b7230 */ /* 0x100fe20000004100 */
[----:B------:R-:W-:Y:S01]  /*9240*/  LOP3.LUT R99, R99, 0xfefffff8, RZ, 0xc0, !PT ;  /* 0xfefffff863637812 */ /* 0x000fe200078ec0ff */
[----:B------:R-:W-:Y:S02]  /*9250*/  HADD2.F32 R44, -RZ, R49.H1_H1 ;  /* 0x30000031ff2c7230 */ /* 0x000fe40000004100 */
[--C-:B------:R-:W-:Y:S02]  /*9260*/  HADD2.F32 R45, -RZ, R50.reuse.H0_H0 ;  /* 0x20000032ff2d7230 */ /* 0x100fe40000004100 */
[----:B------:R-:W-:Y:S02]  /*9270*/  HADD2.F32 R46, -RZ, R50.H1_H1 ;  /* 0x30000032ff2e7230 */ /* 0x000fe40000004100 */
[----:B---3--:R-:W1:Y:S01]  /*9280*/  LDTM.x32 R4, tmem[UR4+0x60] ;  /* 0x00006004000479ee */ /* 0x008e6200082c0000 */
[----:B------:R-:W-:Y:S01]  /*9290*/  NOP ;  /* 0x0000000000007918 */ /* 0x000fe20000000000 */
[----:B-1----:R1:W-:Y:S01]  /*92a0*/  SYNCS.ARRIVE.TRANS64.RED.A1T0 RZ, [R99+URZ], RZ ;  /* 0x000000ff63ff79a7 */ /* 0x0023e200081004ff */
[--C-:B------:R-:W-:Y:S02]  /*92b0*/  HADD2.F32 R47, -RZ, R51.reuse.H0_H0 ;  /* 0x20000033ff2f7230 */ /* 0x100fe40000004100 */
[----:B------:R-:W-:Y:S02]  /*92c0*/  HADD2.F32 R48, -RZ, R51.H1_H1 ;  /* 0x30000033ff307230 */ /* 0x000fe40000004100 */
        /* <DEDUP_REMOVED lines=9> */
[C---:B------:R-:W-:Y:S01]  /*9360*/  FMUL R4, R38.reuse, R4 ;  /* 0x0000000426047220 */ /* 0x040fe20000400000 */
[C---:B------:R-:W-:Y:S01]  /*9370*/  FMUL R5, R38.reuse, R5 ;  /* 0x0000000526057220 */ /* 0x040fe20000400000 */
[C---:B------:R-:W-:Y:S01]  /*9380*/  FMUL R6, R38.reuse, R6 ;  /* 0x0000000626067220 */ /* 0x040fe20000400000 */
[C---:B------:R-:W-:Y:S01]  /*9390*/  FMUL R7, R38.reuse, R7 ;  /* 0x0000000726077220 */ /* 0x040fe20000400000 */
[C---:B------:R-:W-:Y:S01]  /*93a0*/  FFMA R4, R41.reuse, R40, R4 ;  /* 0x0000002829047223 */ /* 0x040fe20000000004 */
[C---:B------:R-:W-:Y:S01]  /*93b0*/  FFMA R5, R41.reuse, R42, R5 ;  /* 0x0000002a29057223 */ /* 0x040fe20000000005 */
[C---:B------:R-:W-:Y:S01]  /*93c0*/  FFMA R6, R41.reuse, R43, R6 ;  /* 0x0000002b29067223 */ /* 0x040fe20000000006 */
[----:B------:R-:W-:Y:S01]  /*93d0*/  FFMA R7, R41, R44, R7 ;  /* 0x0000002c29077223 */ /* 0x000fe20000000007 */
[C---:B------:R-:W-:Y:S01]  /*93e0*/  FMUL R8, R38.reuse, R8 ;  /* 0x0000000826087220 */ /* 0x040fe20000400000 */
[C---:B------:R-:W-:Y:S01]  /*93f0*/  FMUL R9, R38.reuse, R9 ;  /* 0x0000000926097220 */ /* 0x040fe20000400000 */
[----:B------:R-:W-:Y:S01]  /*9400*/  F2FP.F16.F32.PACK_AB R100, R5, R4 ;  /* 0x000000040564723e */ /* 0x000fe200000000ff */
[C---:B------:R-:W-:Y:S01]  /*9410*/  FMUL R10, R38.reuse, R10 ;  /* 0x0000000a260a7220 */ /* 0x040fe20000400000 */
[----:B------:R-:W-:Y:S01]  /*9420*/  F2FP.F16.F32.PACK_AB R101, R7, R6 ;  /* 0x000000060765723e */ /* 0x000fe200000000ff */
[C---:B------:R-:W-:Y:S01]  /*9430*/  FFMA R8, R41.reuse, R45, R8 ;  /* 0x0000002d29087223 */ /* 0x040fe20000000008 */
[C---:B------:R-:W-:Y:S01]  /*9440*/  FFMA R9, R41.reuse, R46, R9 ;  /* 0x0000002e29097223 */ /* 0x040fe20000000009 */
[----:B------:R-:W-:Y:S01]  /*9450*/  FFMA R10, R41, R47, R10 ;  /* 0x0000002f290a7223 */ /* 0x000fe2000000000a */
[C---:B------:R-:W-:Y:S01]  /*9460*/  FMUL R11, R38.reuse, R11 ;  /* 0x0000000b260b7220 */ /* 0x040fe20000400000 */
[C---:B------:R-:W-:Y:S01]  /*9470*/  FMUL R0, R38.reuse, R12 ;  /* 0x0000000c26007220 */ /* 0x040fe20000400000 */
[C---:B------:R-:W-:Y:S01]  /*9480*/  FMUL R2, R38.reuse, R13 ;  /* 0x0000000d26027220 */ /* 0x040fe20000400000 */
[----:B------:R-:W-:Y:S01]  /*9490*/  F2FP.F16.F32.PACK_AB R102, R9, R8 ;  /* 0x000000080966723e */ /* 0x000fe200000000ff */
[C---:B------:R-:W-:Y:S01]  /*94a0*/  FFMA R11, R41.reuse, R48, R11 ;  /* 0x00000030290b7223 */ /* 0x040fe2000000000b */
[C---:B------:R-:W-:Y:S01]  /*94b0*/  FFMA R0, R41.reuse, R49, R0 ;  /* 0x0000003129007223 */ /* 0x040fe20000000000 */
[C---:B------:R-:W-:Y:S01]  /*94c0*/  FFMA R2, R41.reuse, R51, R2 ;  /* 0x0000003329027223 */ /* 0x040fe20000000002 */
[C---:B------:R-:W-:Y:S01]  /*94d0*/  FMUL R3, R38.reuse, R14 ;  /* 0x0000000e26037220 */ /* 0x040fe20000400000 */
[C---:B------:R-:W-:Y:S01]  /*94e0*/  FMUL R15, R38.reuse, R15 ;  /* 0x0000000f260f7220 */ /* 0x040fe20000400000 */
[C---:B------:R-:W-:Y:S01]  /*94f0*/  FMUL R12, R38.reuse, R16 ;  /* 0x00000010260c7220 */ /* 0x040fe20000400000 */
[C---:B------:R-:W-:Y:S01]  /*9500*/  FMUL R13, R38.reuse, R17 ;  /* 0x00000011260d7220 */ /* 0x040fe20000400000 */
[C---:B------:R-:W-:Y:S01]  /*9510*/  FFMA R3, R41.reuse, R50, R3 ;  /* 0x0000003229037223 */ /* 0x040fe20000000003 */
[C---:B------:R-:W-:Y:S01]  /*9520*/  FMUL R14, R38.reuse, R18 ;  /* 0x00000012260e7220 */ /* 0x040fe20000400000 */
[----:B------:R-:W-:Y:S01]  /*9530*/  FFMA R15, R41, R52, R15 ;  /* 0x00000034290f7223 */ /* 0x000fe2000000000f */
[C---:B------:R-:W-:Y:S01]  /*9540*/  FMUL R19, R38.reuse, R19 ;  /* 0x0000001326137220 */ /* 0x040fe20000400000 */
[----:B------:R-:W-:Y:S01]  /*9550*/  F2FP.F16.F32.PACK_AB R103, R11, R10 ;  /* 0x0000000a0b67723e */ /* 0x000fe200000000ff */
[C---:B------:R-:W-:Y:S01]  /*9560*/  FFMA R12, R41.reuse, R53, R12 ;  /* 0x00000035290c7223 */ /* 0x040fe2000000000c */
[----:B------:R-:W-:Y:S02]  /*9570*/  HADD2.F32 R58, -RZ, R64.H1_H1 ;  /* 0x30000040ff3a7230 */ /* 0x000fe40000004100 */
[C---:B------:R-:W-:Y:S01]  /*9580*/  FMUL R16, R38.reuse, R20 ;  /* 0x0000001426107220 */ /* 0x040fe20000400000 */
[C---:B------:R-:W-:Y:S01]  /*9590*/  FFMA R13, R41.reuse, R54, R13 ;  /* 0x00000036290d7223 */ /* 0x040fe2000000000d */
[----:B------:R1:W-:Y:S01]  /*95a0*/  STS.128 [R93+0x6000], R100 ;  /* 0x006000645d007388 */ /* 0x0003e20000000c00 */
[--C-:B------:R-:W-:Y:S02]  /*95b0*/  HADD2.F32 R59, -RZ, R65.reuse.H0_H0 ;  /* 0x20000041ff3b7230 */ /* 0x100fe40000004100 */
[C---:B------:R-:W-:Y:S01]  /*95c0*/  FMUL R17, R38.reuse, R21 ;  /* 0x0000001526117220 */ /* 0x040fe20000400000 */
[C---:B------:R-:W-:Y:S01]  /*95d0*/  FFMA R14, R41.reuse, R55, R14 ;  /* 0x00000037290e7223 */ /* 0x040fe2000000000e */
[----:B------:R-:W-:Y:S02]  /*95e0*/  HADD2.F32 R60, -RZ, R65.H1_H1 ;  /* 0x30000041ff3c7230 */ /* 0x000fe40000004100 */
[C---:B------:R-:W-:Y:S01]  /*95f0*/  FMUL R18, R38.reuse, R22 ;  /* 0x0000001626127220 */ /* 0x040fe20000400000 */
[C---:B------:R-:W-:Y:S01]  /*9600*/  FFMA R19, R41.reuse, R56, R19 ;  /* 0x0000003829137223 */ /* 0x040fe20000000013 */
        /* <DEDUP_REMOVED lines=13> */
[----:B------:R-:W-:Y:S01]  /*96e0*/  FMUL R27, R38, R27 ;  /* 0x0000001b261b7220 */ /* 0x000fe20000400000 */
[----:B------:R-:W-:Y:S01]  /*96f0*/  F2FP.F16.F32.PACK_AB R104, R2, R0 ;  /* 0x000000000268723e */ /* 0x000fe200000000ff */
[----:B------:R-:W-:Y:S01]  /*9700*/  FFMA R20, R41, R61, R20 ;  /* 0x0000003d29147223 */ /* 0x000fe20000000014 */
[----:B------:R-:W-:Y:S01]  /*9710*/  F2FP.F16.F32.PACK_AB R105, R15, R3 ;  /* 0x000000030f69723e */ /* 0x000fe200000000ff */
[----:B------:R-:W-:Y:S01]  /*9720*/  HADD2.F32 R66, -RZ, R72.H1_H1 ;  /* 0x30000048ff427230 */ /* 0x000fe20000004100 */
[----:B------:R-:W-:Y:S01]  /*9730*/  F2FP.F16.F32.PACK_AB R106, R13, R12 ;  /* 0x0000000c0d6a723e */ /* 0x000fe200000000ff */
[C---:B------:R-:W-:Y:S01]  /*9740*/  FMUL R24, R38.reuse, R28 ;  /* 0x0000001c26187220 */ /* 0x040fe20000400000 */
[----:B------:R-:W-:Y:S01]  /*9750*/  F2FP.F16.F32.PACK_AB R107, R19, R14 ;  /* 0x0000000e136b723e */ /* 0x000fe200000000ff */
[C---:B------:R-:W-:Y:S01]  /*9760*/  FFMA R21, R41.reuse, R62, R21 ;  /* 0x0000003e29157223 */ /* 0x040fe20000000015 */
[--C-:B------:R-:W-:Y:S02]  /*9770*/  HADD2.F32 R67, -RZ, R73.reuse.H0_H0 ;  /* 0x20000049ff437230 */ /* 0x100fe40000004100 */
[C---:B------:R-:W-:Y:S01]  /*9780*/  FMUL R25, R38.reuse, R29 ;  /* 0x0000001d26197220 */ /* 0x040fe20000400000 */
[C---:B------:R-:W-:Y:S01]  /*9790*/  FFMA R22, R41.reuse, R63, R22 ;  /* 0x0000003f29167223 */ /* 0x040fe20000000016 */
[----:B------:R1:W-:Y:S01]  /*97a0*/  STS.128 [R92+0x6010], R104 ;  /* 0x006010685c007388 */ /* 0x0003e20000000c00 */
        /* <DEDUP_REMOVED lines=48> */
.L_x_146:
[----:B------:R-:W-:Y:S05]  /*9ab0*/  BSYNC.RECONVERGENT B0 ;  /* 0x0000000000007941 */ /* 0x000fea0003800200 */
.L_x_145:
[----:B------:R-:W-:Y:S01]  /*9ac0*/  BAR.SYNC.DEFER_BLOCKING 0x1, 0x80 ;  /* 0x0042000000007b1d */ /* 0x000fe20000010000 */
[----:B------:R-:W-:Y:S01]  /*9ad0*/  UISETP.NE.AND UP0, UPT, UR52, -0x4, UPT ;  /* 0xfffffffc3400788c */ /* 0x000fe2000bf05270 */
[----:B------:R-:W-:Y:S08]  /*9ae0*/  IADD3 R0, PT, PT, R36, 0x1, RZ ;  /* 0x0000000124007810 */ /* 0x000ff00007ffe0ff */
[----:B------:R-:W-:Y:S05]  /*9af0*/  BRA.U !UP0, `(.L_x_147) ;  /* 0x0000000108287547 */ /* 0x000fea000b800000 */
[----:B------:R-:W-:Y:S01]  /*9b00*/  ISETP.NE.AND P0, PT, R98, RZ, PT ;  /* 0x000000ff6200720c */ /* 0x000fe20003f05270 */
[----:B------:R-:W-:Y:S01]  /*9b10*/  IMAD.U32 R3, RZ, RZ, UR46 ;  /* 0x0000002eff037e24 */ /* 0x000fe2000f8e00ff */
[----:B------:R-:W-:Y:S01]  /*9b20*/  UIADD3 UR4, UPT, UPT, UR46, 0x1, URZ ;  /* 0x000000012e047890 */ /* 0x000fe2000fffe0ff */
[----:B------:R-:W-:Y:S03]  /*9b30*/  IMAD.U32 R2, RZ, RZ, UR47 ;  /* 0x0000002fff027e24 */ /* 0x000fe6000f8e00ff */
[----:B------:R-:W-:Y:S04]  /*9b40*/  UISETP.NE.AND UP0, UPT, UR4, 0x4, UPT ;  /* 0x000000040400788c */ /* 0x000fe8000bf05270 */
[----:B------:R-:W-:Y:S03]  /*9b50*/  USEL UR46, UR4, URZ, UP0 ;  /* 0x000000ff042e7287 */ /* 0x000fe60008000000 */
[----:B------:R-:W-:Y:S05]  /*9b60*/  @P0 LEA R3, R3, UR44, 0x3 ;  /* 0x0000002c03030c11 */ /* 0x000fea000f8e18ff */
[----:B------:R-:W-:Y:S05]  /*9b70*/  @P0 VIADD R3, R3, 0x60 ;  /* 0x0000006003030836 */ /* 0x000fea0000000000 */
[----:B------:R-:W-:Y:S04]  /*9b80*/  @P0 PRMT R2, R2, 0x654, R3 ;  /* 0x0000065402020816 */ /* 0x000fe80000000003 */
[----:B------:R3:W-:Y:S03]  /*9b90*/  @P0 SYNCS.ARRIVE.TRANS64.RED.A1T0 RZ, [R2+URZ], RZ ;  /* 0x000000ff02ff09a7 */ /* 0x0007e600081004ff */
.L_x_147:
[----:B------:R-:W-:Y:S01]  /*9ba0*/  R2UR UR4, R82 ;  /* 0x00000000520472ca */ /* 0x000fe200000e0000 */
[----:B------:R-:W-:Y:S01]  /*9bb0*/  UISETP.NE.AND UP0, UPT, UR62, URZ, UPT ;  /* 0x000000ff3e00728c */ /* 0x000fe2000bf05270 */
[----:B------:R-:W-:Y:S01]  /*9bc0*/  ISETP.NE.AND P0, PT, R86, 0x2, PT ;  /* 0x000000025600780c */ /* 0x000fe20003f05270 */
[----:B------:R-:W-:Y:S01]  /*9bd0*/  UIADD3 UR20, UPT, UPT, UR37, UR63, URZ ;  /* 0x0000003f25147290 */ /* 0x000fe2000fffe0ff */
[----:B------:R-:W-:Y:S01]  /*9be0*/  ISETP.NE.AND P1, PT, R0, 0x4, PT ;  /* 0x000000040000780c */ /* 0x000fe20003f25270 */
[----:B------:R-:W-:Y:S01]  /*9bf0*/  UIADD3 UR52, UPT, UPT, UR52, 0x4, URZ ;  /* 0x0000000434347890 */ /* 0x000fe2000fffe0ff */
[----:B------:R-:W-:Y:S01]  /*9c00*/  SEL R3, RZ, 0x1, P0 ;  /* 0x00000001ff037807 */ /* 0x000fe20000000000 */
[----:B------:R-:W-:Y:S01]  /*9c10*/  UMOV UR36, UR61 ;  /* 0x0000003d00247c82 */ /* 0x000fe20008000000 */
[----:B---3--:R-:W-:Y:S02]  /*9c20*/  SEL R2, RZ, 0x1, P1 ;  /* 0x00000001ff027807 */ /* 0x008fe40000800000 */
[----:B------:R-:W-:Y:S02]  /*9c30*/  LOP3.LUT R88, R88, R3, RZ, 0x3c, !PT ;  /* 0x0000000358587212 */ /* 0x000fe400078e3cff */
[----:B------:R-:W-:Y:S01]  /*9c40*/  LOP3.LUT R89, R89, R2, RZ, 0x3c, !PT ;  /* 0x0000000259597212 */ /* 0x000fe200078e3cff */
[----:B------:R-:W-:Y:S01]  /*9c50*/  UIADD3 UR16, UPT, UPT, UR38, UR4, URZ ;  /* 0x0000000426107290 */ /* 0x000fe2000fffe0ff */
[----:B------:R-:W-:Y:S02]  /*9c60*/  SEL R86, R86, RZ, P0 ;  /* 0x000000ff56567207 */ /* 0x000fe40000000000 */
[----:B------:R-:W-:Y:S01]  /*9c70*/  SEL R36, R0, RZ, P1 ;  /* 0x000000ff00247207 */ /* 0x000fe20000800000 */
[----:B------:R-:W-:Y:S08]  /*9c80*/  BRA.U UP0, `(.L_x_148) ;  /* 0xffffffbd00e07547 */ /* 0x000ff0000b83ffff */
[----:B------:R-:W-:-:S13]  /*9c90*/  R2UR UR4, R83 ;  /* 0x00000000530472ca */ /* 0x000fda00000e0000 */
[----:B------:R-:W-:-:S09]  /*9ca0*/  UISETP.NE.AND UP0, UPT, UR4, URZ, UPT ;  /* 0x000000ff0400728c */ /* 0x000fd2000bf05270 */
[----:B------:R-:W-:Y:S05]  /*9cb0*/  BRA.U !UP0, `(.L_x_149) ;  /* 0x0000000108487547 */ /* 0x000fea000b800000 */
[----:B------:R-:W3:Y:S02]  /*9cc0*/  LDCU.64 UR4, c[0x0][0x890] ;  /* 0x00011200ff0477ac */ /* 0x000ee40008000a00 */
[----:B---3--:R-:W-:-:S04]  /*9cd0*/  UISETP.NE.U32.AND UP0, UPT, UR4, URZ, UPT ;  /* 0x000000ff0400728c */ /* 0x008fc8000bf05070 */
[----:B------:R-:W-:-:S09]  /*9ce0*/  UISETP.NE.AND.EX UP0, UPT, UR5, URZ, UPT, UP0 ;  /* 0x000000ff0500728c */ /* 0x000fd2000bf05300 */
[----:B------:R-:W-:Y:S05]  /*9cf0*/  BRA.U UP0, `(.L_x_150) ;  /* 0x00000001000c7547 */ /* 0x000fea000b800000 */
[----:B------:R-:W-:-:S13]  /*9d00*/  FSETP.NEU.AND P0, PT, R41, RZ, PT ;  /* 0x000000ff2900720b */ /* 0x000fda0003f0d000 */
[----:B------:R-:W-:Y:S05]  /*9d10*/  @!P0 EXIT ;  /* 0x000000000000894d */ /* 0x000fea0003800000 */
[----:B------:R-:W-:Y:S05]  /*9d20*/  BRA `(.L_x_149) ;  /* 0x00000000002c7947 */ /* 0x000fea0003800000 */
.L_x_150:
[----:B------:R-:W-:Y:S01]  /*9d30*/  ISETP.NE.AND P0, PT, R85, RZ, PT ;  /* 0x000000ff5500720c */ /* 0x000fe20003f05270 */
[----:B------:R-:W-:-:S12]  /*9d40*/  BSSY.RECONVERGENT B0, `(.L_x_149) ;  /* 0x0000009000007945 */ /* 0x000fd80003800200 */
[----:B------:R-:W-:Y:S05]  /*9d50*/  @P0 BRA `(.L_x_151) ;  /* 0x0000000000140947 */ /* 0x000fea0003800000 */
[----:B------:R-:W3:Y:S02]  /*9d60*/  LDCU.64 UR4, c[0x0][0x888] ;  /* 0x00011100ff0477ac */ /* 0x000ee40008000a00 */
[----:B---3--:R-:W-:-:S04]  /*9d70*/  ISETP.NE.U32.AND P0, PT, RZ, UR4, PT ;  /* 0x00000004ff007c0c */ /* 0x008fc8000bf05070 */
[----:B------:R-:W-:-:S13]  /*9d80*/  ISETP.NE.AND.EX P0, PT, RZ, UR5, PT, P0 ;  /* 0x00000005ff007c0c */ /* 0x000fda000bf05300 */
[----:B------:R-:W-:Y:S05]  /*9d90*/  @!P0 EXIT ;  /* 0x000000000000894d */ /* 0x000fea0003800000 */
[----:B------:R-:W-:Y:S05]  /*9da0*/  BRA `(.L_x_152) ;  /* 0x0000000000087947 */ /* 0x000fea0003800000 */
.L_x_151:
[----:B------:R-:W-:-:S13]  /*9db0*/  FSETP.NEU.AND P0, PT, R41, RZ, PT ;  /* 0x000000ff2900720b */ /* 0x000fda0003f0d000 */
[----:B------:R-:W-:Y:S05]  /*9dc0*/  @!P0 EXIT ;  /* 0x000000000000894d */ /* 0x000fea0003800000 */
.L_x_152:
[----:B------:R-:W-:Y:S05]  /*9dd0*/  BSYNC.RECONVERGENT B0 ;  /* 0x0000000000007941 */ /* 0x000fea0003800200 */
.L_x_149:
[----:B------:R-:W-:Y:S01]  /*9de0*/  ULEA UR4, UR46, UR44, 0x3 ;  /* 0x0000002c2e047291 */ /* 0x000fe2000f8e18ff */
[----:B------:R-:W-:-:S04]  /*9df0*/  DEPBAR.LE SB0, 0x0 ;  /* 0x000080000000791a */ /* 0x000fc80000000000 */
[----:B------:R-:W-:-:S04]  /*9e00*/  UIADD3 UR4, UPT, UPT, UR4, 0x60, URZ ;  /* 0x0000006004047890 */ /* 0x000fc8000fffe0ff */
[----:B------:R-:W-:-:S09]  /*9e10*/  UPRMT UR4, UR47, 0x654, UR4 ;  /* 0x000006542f047896 */ /* 0x000fd20008000004 */
[----:B------:R-:W-:Y:S01]  /*9e20*/  SYNCS.ARRIVE.TRANS64.RED.A1T0 RZ, [UR4], RZ ;  /* 0x000000ffffff79a7 */ /* 0x000fe20008100404 */
[----:B------:R-:W-:Y:S05]  /*9e30*/  EXIT ;  /* 0x000000000000794d */ /* 0x000fea0003800000 */
.L_x_24:
[----:B--2---:R2:W3:Y:S02]  /*9e40*/  SYNCS.PHASECHK.TRANS64.TRYWAIT P0, [R3+URZ+0x100], R2 ;  /* 0x00010002030075a7 */ /* 0x0044e400080011ff */
[----:B---3--:R-:W-:Y:S05]  /*9e50*/  @!P0 NANOSLEEP.SYNCS 0x989680 ;  /* 0x009896800000895d */ /* 0x008fea0003900000 */
[----:B------:R-:W3:Y:S02]  /*9e60*/  @!P0 SYNCS.PHASECHK.TRANS64 P0, [R3+URZ+0x100], R2 ;  /* 0x00010002030085a7 */ /* 0x000ee400080010ff */
[----:B---3--:R-:W-:Y:S05]  /*9e70*/  @!P0 BRA `(.L_x_24) ;  /* 0xfffffffc00f08947 */ /* 0x008fea000383ffff */
[----:B------:R-:W-:Y:S05]  /*9e80*/  BRA `(.L_x_153) ;  /* 0xffffff7800f07947 */ /* 0x000fea000383ffff */
.L_x_27:
[----:B-1----:R-:W-:-:S07]  /*9e90*/  MOV R0, UR5 ;  /* 0x0000000500007c02 */ /* 0x002fce0008000f00 */
.L_x_154:
[----:B-1----:R1:W2:Y:S02]  /*9ea0*/  SYNCS.PHASECHK.TRANS64.TRYWAIT P0, [R0+URZ+0x20], R3 ;  /* 0x00002003000075a7 */ /* 0x0022a400080011ff */
[----:B--2---:R-:W-:Y:S05]  /*9eb0*/  @!P0 NANOSLEEP.SYNCS 0x989680 ;  /* 0x009896800000895d */ /* 0x004fea0003900000 */
[----:B------:R-:W2:Y:S02]  /*9ec0*/  @!P0 SYNCS.PHASECHK.TRANS64 P0, [R0+URZ+0x20], R3 ;  /* 0x00002003000085a7 */ /* 0x000ea400080010ff */
[----:B--2---:R-:W-:Y:S05]  /*9ed0*/  @!P0 BRA `(.L_x_154) ;  /* 0xfffffffc00f08947 */ /* 0x004fea000383ffff */
[----:B------:R-:W-:Y:S05]  /*9ee0*/  BRA `(.L_x_26) ;  /* 0xffffff7c00487947 */ /* 0x000fea000383ffff */
.L_x_36:
[----:B-1----:R-:W-:-:S07]  /*9ef0*/  MOV R0, UR6 ;  /* 0x0000000600007c02 */ /* 0x002fce0008000f00 */
.L_x_155:
[----:B-1----:R1:W2:Y:S02]  /*9f00*/  SYNCS.PHASECHK.TRANS64.TRYWAIT P0, [R0+URZ+0x20], R3 ;  /* 0x00002003000075a7 */ /* 0x0022a400080011ff */
[----:B--2---:R-:W-:Y:S05]  /*9f10*/  @!P0 NANOSLEEP.SYNCS 0x989680 ;  /* 0x009896800000895d */ /* 0x004fea0003900000 */
[----:B------:R-:W2:Y:S02]  /*9f20*/  @!P0 SYNCS.PHASECHK.TRANS64 P0, [R0+URZ+0x20], R3 ;  /* 0x00002003000085a7 */ /* 0x000ea400080010ff */
[----:B--2---:R-:W-:Y:S05]  /*9f30*/  @!P0 BRA `(.L_x_155) ;  /* 0xfffffffc00f08947 */ /* 0x004fea000383ffff */
[----:B------:R-:W-:Y:S05]  /*9f40*/  BRA `(.L_x_35) ;  /* 0xffffff8000547947 */ /* 0x000fea000383ffff */
.L_x_43:
[----:B-1----:R1:W4:Y:S02]  /*9f50*/  SYNCS.PHASECHK.TRANS64.TRYWAIT P0, [R3+URZ+0x90], R0 ;  /* 0x00009000030075a7 */ /* 0x00232400080011ff */
[----:B----4-:R-:W-:Y:S05]  /*9f60*/  @!P0 NANOSLEEP.SYNCS 0x989680 ;  /* 0x009896800000895d */ /* 0x010fea0003900000 */
[----:B------:R-:W4:Y:S02]  /*9f70*/  @!P0 SYNCS.PHASECHK.TRANS64 P0, [R3+URZ+0x90], R0 ;  /* 0x00009000030085a7 */ /* 0x000f2400080010ff */
[----:B----4-:R-:W-:Y:S05]  /*9f80*/  @!P0 BRA `(.L_x_43) ;  /* 0xfffffffc00f08947 */ /* 0x010fea000383ffff */
[----:B------:R-:W-:Y:S05]  /*9f90*/  BRA `(.L_x_156) ;  /* 0xffffff8400407947 */ /* 0x000fea000383ffff */
.L_x_47:
[----:B-1----:R-:W-:-:S07]  /*9fa0*/  MOV R0, UR4 ;  /* 0x0000000400007c02 */ /* 0x002fce0008000f00 */
.L_x_157:
[----:B-1----:R1:W2:Y:S02]  /*9fb0*/  SYNCS.PHASECHK.TRANS64.TRYWAIT P0, [R0+URZ], R3 ;  /* 0x00000003000075a7 */ /* 0x0022a400080011ff */
[----:B--2---:R-:W-:Y:S05]  /*9fc0*/  @!P0 NANOSLEEP.SYNCS 0x989680 ;  /* 0x009896800000895d */ /* 0x004fea0003900000 */
[----:B------:R-:W2:Y:S02]  /*9fd0*/  @!P0 SYNCS.PHASECHK.TRANS64 P0, [R0+URZ], R3 ;  /* 0x00000003000085a7 */ /* 0x000ea400080010ff */
[----:B--2---:R-:W-:Y:S05]  /*9fe0*/  @!P0 BRA `(.L_x_157) ;  /* 0xfffffffc00f08947 */ /* 0x004fea000383ffff */
[----:B------:R-:W-:Y:S05]  /*9ff0*/  BRA `(.L_x_158) ;  /* 0xffffff8800e87947 */ /* 0x000fea000383ffff */
.L_x_48:
[----:B------:R-:W-:-:S07]  /*a000*/  MOV R0, UR5 ;  /* 0x0000000500007c02 */ /* 0x000fce0008000f00 */
.L_x_159:
[----:B-1----:R1:W2:Y:S02]  /*a010*/  SYNCS.PHASECHK.TRANS64.TRYWAIT P0, [R0+URZ], R3 ;  /* 0x00000003000075a7 */ /* 0x0022a400080011ff */
[----:B--2---:R-:W-:Y:S05]  /*a020*/  @!P0 NANOSLEEP.SYNCS 0x989680 ;  /* 0x009896800000895d */ /* 0x004fea0003900000 */
[----:B------:R-:W2:Y:S02]  /*a030*/  @!P0 SYNCS.PHASECHK.TRANS64 P0, [R0+URZ], R3 ;  /* 0x00000003000085a7 */ /* 0x000ea400080010ff */
[----:B--2---:R-:W-:Y:S05]  /*a040*/  @!P0 BRA `(.L_x_159) ;  /* 0xfffffffc00f08947 */ /* 0x004fea000383ffff */
[----:B------:R-:W-:Y:S05]  /*a050*/  BRA `(.L_x_160) ;  /* 0xffffff8800f47947 */ /* 0x000fea000383ffff */
.L_x_49:
[----:B------:R-:W-:-:S07]  /*a060*/  MOV R0, UR5 ;  /* 0x0000000500007c02 */ /* 0x000fce0008000f00 */
.L_x_161:
[----:B-1----:R1:W2:Y:S02]  /*a070*/  SYNCS.PHASECHK.TRANS64.TRYWAIT P0, [R0+URZ], R3 ;  /* 0x00000003000075a7 */ /* 0x0022a400080011ff */
[----:B--2---:R-:W-:Y:S05]  /*a080*/  @!P0 NANOSLEEP.SYNCS 0x989680 ;  /* 0x009896800000895d */ /* 0x004fea0003900000 */
[----:B------:R-:W2:Y:S02]  /*a090*/  @!P0 SYNCS.PHASECHK.TRANS64 P0, [R0+URZ], R3 ;  /* 0x00000003000085a7 */ /* 0x000ea400080010ff */
[----:B--2---:R-:W-:Y:S05]  /*a0a0*/  @!P0 BRA `(.L_x_161) ;  /* 0xfffffffc00f08947 */ /* 0x004fea000383ffff */
[----:B------:R-:W-:Y:S05]  /*a0b0*/  BRA `(.L_x_162) ;  /* 0xffffff8c00007947 */ /* 0x000fea000383ffff */
.L_x_52:
[----:B-1----:R1:W2:Y:S02]  /*a0c0*/  SYNCS.PHASECHK.TRANS64.TRYWAIT P0, [R2+URZ+0xf0], R5 ;  /* 0x0000f005020075a7 */ /* 0x0022a400080011ff */
[----:B--2---:R-:W-:Y:S05]  /*a0d0*/  @!P0 NANOSLEEP.SYNCS 0x989680 ;  /* 0x009896800000895d */ /* 0x004fea0003900000 */
[----:B------:R-:W2:Y:S02]  /*a0e0*/  @!P0 SYNCS.PHASECHK.TRANS64 P0, [R2+URZ+0xf0], R5 ;  /* 0x0000f005020085a7 */ /* 0x000ea400080010ff */
[----:B--2---:R-:W-:Y:S05]  /*a0f0*/  @!P0 BRA `(.L_x_52) ;  /* 0xfffffffc00f08947 */ /* 0x004fea000383ffff */
[----:B------:R-:W-:Y:S05]  /*a100*/  BRA `(.L_x_163) ;  /* 0xffffff8c005c7947 */ /* 0x000fea000383ffff */
.L_x_53:
[----:B------:R-:W-:-:S07]  /*a110*/  MOV R2, UR4 ;  /* 0x0000000400027c02 */ /* 0x000fce0008000f00 */
.L_x_164:
[----:B-1----:R1:W2:Y:S02]  /*a120*/  SYNCS.PHASECHK.TRANS64.TRYWAIT P0, [R2+URZ+0xa0], R5 ;  /* 0x0000a005020075a7 */ /* 0x0022a400080011ff */
[----:B--2---:R-:W-:Y:S05]  /*a130*/  @!P0 NANOSLEEP.SYNCS 0x989680 ;  /* 0x009896800000895d */ /* 0x004fea0003900000 */
[----:B------:R-:W2:Y:S02]  /*a140*/  @!P0 SYNCS.PHASECHK.TRANS64 P0, [R2+URZ+0xa0], R5 ;  /* 0x0000a005020085a7 */ /* 0x000ea400080010ff */
[----:B--2---:R-:W-:Y:S05]  /*a150*/  @!P0 BRA `(.L_x_164) ;  /* 0xfffffffc00f08947 */ /* 0x004fea000383ffff */
[----:B------:R-:W-:Y:S05]  /*a160*/  BRA `(.L_x_165) ;  /* 0xffffff8c006c7947 */ /* 0x000fea000383ffff */
.L_x_54:
[----:B-1----:R1:W2:Y:S02]  /*a170*/  SYNCS.PHASECHK.TRANS64.TRYWAIT P1, [R2+URZ+0x90], R5 ;  /* 0x00009005020075a7 */ /* 0x0022a400080211ff */
[----:B--2---:R-:W-:Y:S05]  /*a180*/  @!P1 NANOSLEEP.SYNCS 0x989680 ;  /* 0x009896800000995d */ /* 0x004fea0003900000 */
[----:B------:R-:W2:Y:S02]  /*a190*/  @!P1 SYNCS.PHASECHK.TRANS64 P1, [R2+URZ+0x90], R5 ;  /* 0x00009005020095a7 */ /* 0x000ea400080210ff */
[----:B--2---:R-:W-:Y:S05]  /*a1a0*/  @!P1 BRA `(.L_x_54) ;  /* 0xfffffffc00f09947 */ /* 0x004fea000383ffff */
[----:B------:R-:W-:Y:S05]  /*a1b0*/  BRA `(.L_x_166) ;  /* 0xffffff8c009c7947 */ /* 0x000fea000383ffff */
.L_x_57:
[----:B------:R-:W-:-:S07]  /*a1c0*/  MOV R0, UR4 ;  /* 0x0000000400007c02 */ /* 0x000fce0008000f00 */
.L_x_167:
[----:B-1----:R1:W2:Y:S02]  /*a1d0*/  SYNCS.PHASECHK.TRANS64.TRYWAIT P0, [R0+URZ+0xa0], R3 ;  /* 0x0000a003000075a7 */ /* 0x0022a400080011ff */
[----:B--2---:R-:W-:Y:S05]  /*a1e0*/  @!P0 NANOSLEEP.SYNCS 0x989680 ;  /* 0x009896800000895d */ /* 0x004fea0003900000 */
[----:B------:R-:W2:Y:S02]  /*a1f0*/  @!P0 SYNCS.PHASECHK.TRANS64 P0, [R0+URZ+0xa0], R3 ;  /* 0x0000a003000085a7 */ /* 0x000ea400080010ff */
[----:B--2---:R-:W-:Y:S05]  /*a200*/  @!P0 BRA `(.L_x_167) ;  /* 0xfffffffc00f08947 */ /* 0x004fea000383ffff */
[----:B------:R-:W-:Y:S05]  /*a210*/  BRA `(.L_x_56) ;  /* 0xffffff8c00f07947 */ /* 0x000fea000383ffff */
.L_x_66:
[----:B-1----:R-:W-:-:S04]  /*a220*/  MOV R0, UR5 ;  /* 0x0000000500007c02 */ /* 0x002fc80008000f00 */
[----:B------:R1:W2:Y:S03]  /*a230*/  SYNCS.PHASECHK.TRANS64.TRYWAIT P0, [R0+URZ+0x8], R7 ;  /* 0x00000807000075a7 */ /* 0x0002a600080011ff */
[----:B--2---:R-:W-:Y:S05]  /*a240*/  @!P0 NANOSLEEP.SYNCS 0x989680 ;  /* 0x009896800000895d */ /* 0x004fea0003900000 */
[----:B------:R-:W2:Y:S02]  /*a250*/  @!P0 SYNCS.PHASECHK.TRANS64 P0, [R0+URZ+0x8], R7 ;  /* 0x00000807000085a7 */ /* 0x000ea400080010ff */
[----:B--2---:R-:W-:Y:S05]  /*a260*/  @!P0 BRA `(.L_x_66) ;  /* 0xfffffffc00ec8947 */ /* 0x004fea000383ffff */
[----:B------:R-:W-:Y:S05]  /*a270*/  BRA `(.L_x_65) ;  /* 0xffffff9000a47947 */ /* 0x000fea000383ffff */
.L_x_68:
[----:B------:R-:W-:Y:S01]  /*a280*/  BSSY B0, `(.L_x_168) ;  /* 0x0000006000007945 */ /* 0x000fe20003800000 */
[----:B------:R-:W-:-:S07]  /*a290*/  MOV R15, 0xffffffff ;  /* 0xffffffff000f7802 */ /* 0x000fce0000000f00 */
[----:B-1---5:R-:W-:Y:S05]  /*a2a0*/  WARPSYNC.COLLECTIVE R15, `(.L_x_169) ;  /* 0x000000000f0c7348 */ /* 0x022fea0003c00000 */
[----:B------:R-:W-:Y:S02]  /*a2b0*/  ELECT P6, UR79, PT ;  /* 0x00000000004f782f */ /* 0x000fe400038c0000 */
[----:B------:R-:W-:Y:S01]  /*a2c0*/  MOV R14, UR79 ;  /* 0x0000004f000e7c02 */ /* 0x000fe20008000f00 */
[----:B-1---5:R-:W-:Y:S10]  /*a2d0*/  ENDCOLLECTIVE ;  /* 0x000000000000791b */ /* 0x022ff40003800000 */
.L_x_169:
[----:B------:R-:W-:Y:S05]  /*a2e0*/  BSYNC B0 ;  /* 0x0000000000007941 */ /* 0x000fea0003800000 */
.L_x_168:
[----:B------:R-:W-:Y:S01]  /*a2f0*/  PLOP3.LUT P0, PT, P6, PT, PT, 0x80, 0x8 ;  /* 0x000000000008781c */ /* 0x000fe2000370f070 */
[----:B------:R-:W-:-:S12]  /*a300*/  BRA `(.L_x_170) ;  /* 0xffffff9000d07947 */ /* 0x000fd8000383ffff */
.L_x_70:
[----:B-1----:R-:W-:-:S04]  /*a310*/  MOV R0, UR5 ;  /* 0x0000000500007c02 */ /* 0x002fc80008000f00 */
[----:B------:R1:W2:Y:S03]  /*a320*/  SYNCS.PHASECHK.TRANS64.TRYWAIT P0, [R0+URZ+0x8], R5 ;  /* 0x00000805000075a7 */ /* 0x0002a600080011ff */
[----:B--2---:R-:W-:Y:S05]  /*a330*/  @!P0 NANOSLEEP.SYNCS 0x989680 ;  /* 0x009896800000895d */ /* 0x004fea0003900000 */
[----:B------:R-:W2:Y:S02]  /*a340*/  @!P0 SYNCS.PHASECHK.TRANS64 P0, [R0+URZ+0x8], R5 ;  /* 0x00000805000085a7 */ /* 0x000ea400080010ff */
[----:B--2---:R-:W-:Y:S05]  /*a350*/  @!P0 BRA `(.L_x_70) ;  /* 0xfffffffc00ec8947 */ /* 0x004fea000383ffff */
[----:B------:R-:W-:Y:S05]  /*a360*/  BRA `(.L_x_69) ;  /* 0xffffff9000d47947 */ /* 0x000fea000383ffff */
.L_x_71:
[----:B-1----:R1:W2:Y:S02]  /*a370*/  SYNCS.PHASECHK.TRANS64.TRYWAIT P0, [R0+URZ+0x90], R5 ;  /* 0x00009005000075a7 */ /* 0x0022a400080011ff */
[----:B--2---:R-:W-:Y:S05]  /*a380*/  @!P0 NANOSLEEP.SYNCS 0x989680 ;  /* 0x009896800000895d */ /* 0x004fea0003900000 */
[----:B------:R-:W2:Y:S02]  /*a390*/  @!P0 SYNCS.PHASECHK.TRANS64 P0, [R0+URZ+0x90], R5 ;  /* 0x00009005000085a7 */ /* 0x000ea400080010ff */
[----:B--2---:R-:W-:Y:S05]  /*a3a0*/  @!P0 BRA `(.L_x_71) ;  /* 0xfffffffc00f08947 */ /* 0x004fea000383ffff */
[----:B------:R-:W-:Y:S05]  /*a3b0*/  BRA `(.L_x_171) ;  /* 0xffffff9400e07947 */ /* 0x000fea000383ffff */
.L_x_73:
[----:B------:R-:W-:-:S07]  /*a3c0*/  MOV R0, UR46 ;  /* 0x0000002e00007c02 */ /* 0x000fce0008000f00 */
.L_x_172:
[----:B-1----:R1:W2:Y:S02]  /*a3d0*/  SYNCS.PHASECHK.TRANS64.TRYWAIT P0, [R0+URZ+0xd0], R5 ;  /* 0x0000d005000075a7 */ /* 0x0022a400080011ff */
[----:B--2---:R-:W-:Y:S05]  /*a3e0*/  @!P0 NANOSLEEP.SYNCS 0x989680 ;  /* 0x009896800000895d */ /* 0x004fea0003900000 */
[----:B------:R-:W2:Y:S02]  /*a3f0*/  @!P0 SYNCS.PHASECHK.TRANS64 P0, [R0+URZ+0xd0], R5 ;  /* 0x0000d005000085a7 */ /* 0x000ea400080010ff */
[----:B--2---:R-:W-:Y:S05]  /*a400*/  @!P0 BRA `(.L_x_172) ;  /* 0xfffffffc00f08947 */ /* 0x004fea000383ffff */
[----:B------:R-:W-:Y:S05]  /*a410*/  BRA `(.L_x_173) ;  /* 0xffffff98002c7947 */ /* 0x000fea000383ffff */
.L_x_76:
[----:B------:R-:W-:Y:S07]  /*a420*/  MOV R0, UR7 ;  /* 0x0000000700007c02 */ /* 0x000fee0008000f00 */
.L_x_174:
[----:B-1----:R1:W2:Y:S02]  /*a430*/  SYNCS.PHASECHK.TRANS64.TRYWAIT P0, [R0+URZ], R5 ;  /* 0x00000005000075a7 */ /* 0x0022a400080011ff */
[----:B--2---:R-:W-:Y:S05]  /*a440*/  @!P0 NANOSLEEP.SYNCS 0x989680 ;  /* 0x009896800000895d */ /* 0x004fea0003900000 */
[----:B------:R-:W2:Y:S02]  /*a450*/  @!P0 SYNCS.PHASECHK.TRANS64 P0, [R0+URZ], R5 ;  /* 0x00000005000085a7 */ /* 0x000ea400080010ff */
[----:B--2---:R-:W-:Y:S05]  /*a460*/  @!P0 BRA `(.L_x_174) ;  /* 0xfffffffc00f08947 */ /* 0x004fea000383ffff */
[----:B------:R-:W-:Y:S05]  /*a470*/  BRA `(.L_x_75) ;  /* 0xffffff9800407947 */ /* 0x000fea000383ffff */
.L_x_80:
[----:B-1----:R-:W-:-:S07]  /*a480*/  MOV R0, UR4 ;  /* 0x0000000400007c02 */ /* 0x002fce0008000f00 */
.L_x_175:
[----:B-1----:R1:W2:Y:S02]  /*a490*/  SYNCS.PHASECHK.TRANS64.TRYWAIT P0, [R0+URZ], R3 ;  /* 0x00000003000075a7 */ /* 0x0022a400080011ff */
[----:B--2---:R-:W-:Y:S05]  /*a4a0*/  @!P0 NANOSLEEP.SYNCS 0x989680 ;  /* 0x009896800000895d */ /* 0x004fea0003900000 */
[----:B------:R-:W2:Y:S02]  /*a4b0*/  @!P0 SYNCS.PHASECHK.TRANS64 P0, [R0+URZ], R3 ;  /* 0x00000003000085a7 */ /* 0x000ea400080010ff */
[----:B--2---:R-:W-:Y:S05]  /*a4c0*/  @!P0 BRA `(.L_x_175) ;  /* 0xfffffffc00f08947 */ /* 0x004fea000383ffff */
[----:B------:R-:W-:Y:S05]  /*a4d0*/  BRA `(.L_x_176) ;  /* 0xffffff9c00847947 */ /* 0x000fea000383ffff */
.L_x_81:
[----:B------:R-:W-:-:S07]  /*a4e0*/  MOV R0, UR5 ;  /* 0x0000000500007c02 */ /* 0x000fce0008000f00 */
.L_x_177:
[----:B-1----:R1:W2:Y:S02]  /*a4f0*/  SYNCS.PHASECHK.TRANS64.TRYWAIT P0, [R0+URZ], R3 ;  /* 0x00000003000075a7 */ /* 0x0022a400080011ff */
[----:B--2---:R-:W-:Y:S05]  /*a500*/  @!P0 NANOSLEEP.SYNCS 0x989680 ;  /* 0x009896800000895d */ /* 0x004fea0003900000 */
[----:B------:R-:W2:Y:S02]  /*a510*/  @!P0 SYNCS.PHASECHK.TRANS64 P0, [R0+URZ], R3 ;  /* 0x00000003000085a7 */ /* 0x000ea400080010ff */
[----:B--2---:R-:W-:Y:S05]  /*a520*/  @!P0 BRA `(.L_x_177) ;  /* 0xfffffffc00f08947 */ /* 0x004fea000383ffff */
[----:B------:R-:W-:Y:S05]  /*a530*/  BRA `(.L_x_178) ;  /* 0xffffff9c00907947 */ /* 0x000fea000383ffff */
.L_x_82:
[----:B------:R-:W-:-:S07]  /*a540*/  MOV R0, UR5 ;  /* 0x0000000500007c02 */ /* 0x000fce0008000f00 */
.L_x_179:
[----:B-1----:R1:W2:Y:S02]  /*a550*/  SYNCS.PHASECHK.TRANS64.TRYWAIT P0, [R0+URZ], R3 ;  /* 0x00000003000075a7 */ /* 0x0022a400080011ff */
[----:B--2---:R-:W-:Y:S05]  /*a560*/  @!P0 NANOSLEEP.SYNCS 0x989680 ;  /* 0x009896800000895d */ /* 0x004fea0003900000 */
[----:B------:R-:W2:Y:S02]  /*a570*/  @!P0 SYNCS.PHASECHK.TRANS64 P0, [R0+URZ], R3 ;  /* 0x00000003000085a7 */ /* 0x000ea400080010ff */
[----:B--2---:R-:W-:Y:S05]  /*a580*/  @!P0 BRA `(.L_x_179) ;  /* 0xfffffffc00f08947 */ /* 0x004fea000383ffff */
[----:B------:R-:W-:Y:S05]  /*a590*/  BRA `(.L_x_180) ;  /* 0xffffff9c009c7947 */ /* 0x000fea000383ffff */
.L_x_85:
[----:B------:R-:W-:-:S07]  /*a5a0*/  MOV R0, UR41 ;  /* 0x0000002900007c02 */ /* 0x000fce0008000f00 */
.L_x_181:
[----:B-1----:R1:W2:Y:S02]  /*a5b0*/  SYNCS.PHASECHK.TRANS64.TRYWAIT P1, [R0+URZ+0x110], R3 ;  /* 0x00011003000075a7 */ /* 0x0022a400080211ff */
[----:B--2---:R-:W-:Y:S05]  /*a5c0*/  @!P1 NANOSLEEP.SYNCS 0x989680 ;  /* 0x009896800000995d */ /* 0x004fea0003900000 */
[----:B------:R-:W2:Y:S02]  /*a5d0*/  @!P1 SYNCS.PHASECHK.TRANS64 P1, [R0+URZ+0x110], R3 ;  /* 0x00011003000095a7 */ /* 0x000ea400080210ff */
[----:B--2---:R-:W-:Y:S05]  /*a5e0*/  @!P1 BRA `(.L_x_181) ;  /* 0xfffffffc00f09947 */ /* 0x004fea000383ffff */
[----:B------:R-:W-:Y:S05]  /*a5f0*/  BRA `(.L_x_182) ;  /* 0xffffff9c00e87947 */ /* 0x000fea000383ffff */
.L_x_90:
[----:B--2---:R2:W3:Y:S02]  /*a600*/  SYNCS.PHASECHK.TRANS64.TRYWAIT P0, [R12+URZ+0x90], R9 ;  /* 0x000090090c0075a7 */ /* 0x0044e400080011ff */
[----:B---3--:R-:W-:Y:S05]  /*a610*/  @!P0 NANOSLEEP.SYNCS 0x989680 ;  /* 0x009896800000895d */ /* 0x008fea0003900000 */
[----:B------:R-:W3:Y:S02]  /*a620*/  @!P0 SYNCS.PHASECHK.TRANS64 P0, [R12+URZ+0x90], R9 ;  /* 0x000090090c0085a7 */ /* 0x000ee400080010ff */
[----:B---3--:R-:W-:Y:S05]  /*a630*/  @!P0 BRA `(.L_x_90) ;  /* 0xfffffffc00f08947 */ /* 0x008fea000383ffff */
[----:B------:R-:W-:Y:S05]  /*a640*/  BRA `(.L_x_183) ;  /* 0xffffffa400107947 */ /* 0x000fea000383ffff */
.L_x_93:
[----:B------:R-:W-:Y:S07]  /*a650*/  MOV R0, UR21 ;  /* 0x0000001500007c02 */ /* 0x000fee0008000f00 */
.L_x_184:
[----:B--2---:R2:W3:Y:S02]  /*a660*/  SYNCS.PHASECHK.TRANS64.TRYWAIT P2, [R0+URZ+0x88], R11 ;  /* 0x0000880b000075a7 */ /* 0x0044e400080411ff */
[----:B---3--:R-:W-:Y:S05]  /*a670*/  @!P2 NANOSLEEP.SYNCS 0x989680 ;  /* 0x009896800000a95d */ /* 0x008fea0003900000 */
[----:B------:R-:W3:Y:S02]  /*a680*/  @!P2 SYNCS.PHASECHK.TRANS64 P2, [R0+URZ+0x88], R11 ;  /* 0x0000880b0000a5a7 */ /* 0x000ee400080410ff */
[----:B---3--:R-:W-:Y:S05]  /*a690*/  @!P2 BRA `(.L_x_184) ;  /* 0xfffffffc00f0a947 */ /* 0x008fea000383ffff */
[----:B------:R-:W-:Y:S05]  /*a6a0*/  BRA `(.L_x_92) ;  /* 0xffffffa800787947 */ /* 0x000fea000383ffff */
.L_x_96:
[----:B--2---:R-:W-:Y:S07]  /*a6b0*/  MOV R0, UR21 ;  /* 0x0000001500007c02 */ /* 0x004fee0008000f00 */
.L_x_185:
[----:B--2---:R2:W3:Y:S02]  /*a6c0*/  SYNCS.PHASECHK.TRANS64.TRYWAIT P0, [R0+URZ+0x60], R9 ;  /* 0x00006009000075a7 */ /* 0x0044e400080011ff */
[----:B---3--:R-:W-:Y:S05]  /*a6d0*/  @!P0 NANOSLEEP.SYNCS 0x989680 ;  /* 0x009896800000895d */ /* 0x008fea0003900000 */
[----:B------:R-:W3:Y:S02]  /*a6e0*/  @!P0 SYNCS.PHASECHK.TRANS64 P0, [R0+URZ+0x60], R9 ;  /* 0x00006009000085a7 */ /* 0x000ee400080010ff */
[----:B---3--:R-:W-:Y:S05]  /*a6f0*/  @!P0 BRA `(.L_x_185) ;  /* 0xfffffffc00f08947 */ /* 0x008fea000383ffff */
[----:B------:R-:W-:Y:S05]  /*a700*/  BRA `(.L_x_186) ;  /* 0xffffffa800d47947 */ /* 0x000fea000383ffff */
.L_x_97:
[----:B------:R-:W-:Y:S07]  /*a710*/  MOV R0, UR21 ;  /* 0x0000001500007c02 */ /* 0x000fee0008000f00 */
.L_x_187:
[----:B--2---:R2:W3:Y:S02]  /*a720*/  SYNCS.PHASECHK.TRANS64.TRYWAIT P0, [R0+URZ+0x68], R9 ;  /* 0x00006809000075a7 */ /* 0x0044e400080011ff */
[----:B---3--:R-:W-:Y:S05]  /*a730*/  @!P0 NANOSLEEP.SYNCS 0x989680 ;  /* 0x009896800000895d */ /* 0x008fea0003900000 */
[----:B------:R-:W3:Y:S02]  /*a740*/  @!P0 SYNCS.PHASECHK.TRANS64 P0, [R0+URZ+0x68], R9 ;  /* 0x00006809000085a7 */ /* 0x000ee400080010ff */
[----:B---3--:R-:W-:Y:S05]  /*a750*/  @!P0 BRA `(.L_x_187) ;  /* 0xfffffffc00f08947 */ /* 0x008fea000383ffff */
[----:B------:R-:W-:Y:S05]  /*a760*/  BRA `(.L_x_188) ;  /* 0xffffffac00107947 */ /* 0x000fea000383ffff */
.L_x_98:
[----:B------:R-:W-:Y:S07]  /*a770*/  MOV R0, UR21 ;  /* 0x0000001500007c02 */ /* 0x000fee0008000f00 */
.L_x_189:
[----:B--2---:R2:W3:Y:S02]  /*a780*/  SYNCS.PHASECHK.TRANS64.TRYWAIT P0, [R0+URZ+0x70], R9 ;  /* 0x00007009000075a7 */ /* 0x0044e400080011ff */
[----:B---3--:R-:W-:Y:S05]  /*a790*/  @!P0 NANOSLEEP.SYNCS 0x989680 ;  /* 0x009896800000895d */ /* 0x008fea0003900000 */
[----:B------:R-:W3:Y:S02]  /*a7a0*/  @!P0 SYNCS.PHASECHK.TRANS64 P0, [R0+URZ+0x70], R9 ;  /* 0x00007009000085a7 */ /* 0x000ee400080010ff */
[----:B---3--:R-:W-:Y:S05]  /*a7b0*/  @!P0 BRA `(.L_x_189) ;  /* 0xfffffffc00f08947 */ /* 0x008fea000383ffff */
[----:B------:R-:W-:Y:S05]  /*a7c0*/  BRA `(.L_x_190) ;  /* 0xffffffac00587947 */ /* 0x000fea000383ffff */
.L_x_99:
[----:B------:R-:W-:Y:S07]  /*a7d0*/  MOV R0, UR21 ;  /* 0x0000001500007c02 */ /* 0x000fee0008000f00 */
.L_x_191:
[----:B--2---:R2:W3:Y:S02]  /*a7e0*/  SYNCS.PHASECHK.TRANS64.TRYWAIT P0, [R0+URZ+0x78], R9 ;  /* 0x00007809000075a7 */ /* 0x0044e400080011ff */
[----:B---3--:R-:W-:Y:S05]  /*a7f0*/  @!P0 NANOSLEEP.SYNCS 0x989680 ;  /* 0x009896800000895d */ /* 0x008fea0003900000 */
[----:B------:R-:W3:Y:S02]  /*a800*/  @!P0 SYNCS.PHASECHK.TRANS64 P0, [R0+URZ+0x78], R9 ;  /* 0x00007809000085a7 */ /* 0x000ee400080010ff */
[----:B---3--:R-:W-:Y:S05]  /*a810*/  @!P0 BRA `(.L_x_191) ;  /* 0xfffffffc00f08947 */ /* 0x008fea000383ffff */
[----:B------:R-:W-:Y:S05]  /*a820*/  BRA `(.L_x_192) ;  /* 0xffffffac009c7947 */ /* 0x000fea000383ffff */
.L_x_101:
[----:B------:R-:W-:-:S07]  /*a830*/  MOV R0, UR21 ;  /* 0x0000001500007c02 */ /* 0x000fce0008000f00 */
.L_x_193:
[----:B---3--:R3:W4:Y:S02]  /*a840*/  SYNCS.PHASECHK.TRANS64.TRYWAIT P0, [R0+URZ+0x60], R3 ;  /* 0x00006003000075a7 */ /* 0x00872400080011ff */
[----:B----4-:R-:W-:Y:S05]  /*a850*/  @!P0 NANOSLEEP.SYNCS 0x989680 ;  /* 0x009896800000895d */ /* 0x010fea0003900000 */
[----:B------:R-:W4:Y:S02]  /*a860*/  @!P0 SYNCS.PHASECHK.TRANS64 P0, [R0+URZ+0x60], R3 ;  /* 0x00006003000085a7 */ /* 0x000f2400080010ff */
[----:B----4-:R-:W-:Y:S05]  /*a870*/  @!P0 BRA `(.L_x_193) ;  /* 0xfffffffc00f08947 */ /* 0x010fea000383ffff */
[----:B------:R-:W-:Y:S05]  /*a880*/  BRA `(.L_x_194) ;  /* 0xffffffb000107947 */ /* 0x000fea000383ffff */
.L_x_102:
[----:B---3--:R-:W-:-:S07]  /*a890*/  MOV R0, UR21 ;  /* 0x0000001500007c02 */ /* 0x008fce0008000f00 */
.L_x_195:
[----:B---3--:R3:W4:Y:S02]  /*a8a0*/  SYNCS.PHASECHK.TRANS64.TRYWAIT P0, [R0+URZ+0x68], R3 ;  /* 0x00006803000075a7 */ /* 0x00872400080011ff */
[----:B----4-:R-:W-:Y:S05]  /*a8b0*/  @!P0 NANOSLEEP.SYNCS 0x989680 ;  /* 0x009896800000895d */ /* 0x010fea0003900000 */
[----:B------:R-:W4:Y:S02]  /*a8c0*/  @!P0 SYNCS.PHASECHK.TRANS64 P0, [R0+URZ+0x68], R3 ;  /* 0x00006803000085a7 */ /* 0x000f2400080010ff */
[----:B----4-:R-:W-:Y:S05]  /*a8d0*/  @!P0 BRA `(.L_x_195) ;  /* 0xfffffffc00f08947 */ /* 0x010fea000383ffff */
[----:B------:R-:W-:Y:S05]  /*a8e0*/  BRA `(.L_x_196) ;  /* 0xffffffb000007947 */ /* 0x000fea000383ffff */
.L_x_103:
[----:B---3--:R-:W-:-:S07]  /*a8f0*/  MOV R0, UR21 ;  /* 0x0000001500007c02 */ /* 0x008fce0008000f00 */
.L_x_197:
[----:B---3--:R3:W4:Y:S02]  /*a900*/  SYNCS.PHASECHK.TRANS64.TRYWAIT P0, [R0+URZ+0x70], R3 ;  /* 0x00007003000075a7 */ /* 0x00872400080011ff */
[----:B----4-:R-:W-:Y:S05]  /*a910*/  @!P0 NANOSLEEP.SYNCS 0x989680 ;  /* 0x009896800000895d */ /* 0x010fea0003900000 */
[----:B------:R-:W4:Y:S02]  /*a920*/  @!P0 SYNCS.PHASECHK.TRANS64 P0, [R0+URZ+0x70], R3 ;  /* 0x00007003000085a7 */ /* 0x000f2400080010ff */
[----:B----4-:R-:W-:Y:S05]  /*a930*/  @!P0 BRA `(.L_x_197) ;  /* 0xfffffffc00f08947 */ /* 0x010fea000383ffff */
[----:B------:R-:W-:Y:S05]  /*a940*/  BRA `(.L_x_198) ;  /* 0xffffffac00f07947 */ /* 0x000fea000383ffff */
.L_x_105:
[----:B-1----:R1:W2:Y:S02]  /*a950*/  SYNCS.PHASECHK.TRANS64.TRYWAIT P0, [R3+URZ+0x90], R0 ;  /* 0x00009000030075a7 */ /* 0x0022a400080011ff */
[----:B--2---:R-:W-:Y:S05]  /*a960*/  @!P0 NANOSLEEP.SYNCS 0x989680 ;  /* 0x009896800000895d */ /* 0x004fea0003900000 */
[----:B------:R-:W2:Y:S02]  /*a970*/  @!P0 SYNCS.PHASECHK.TRANS64 P0, [R3+URZ+0x90], R0 ;  /* 0x00009000030085a7 */ /* 0x000ea400080010ff */
[----:B--2---:R-:W-:Y:S05]  /*a980*/  @!P0 BRA `(.L_x_105) ;  /* 0xfffffffc00f08947 */ /* 0x004fea000383ffff */
[----:B------:R-:W-:Y:S05]  /*a990*/  BRA `(.L_x_199) ;  /* 0xffffffb000b07947 */ /* 0x000fea000383ffff */
.L_x_116:
[----:B-1----:R-:W-:Y:S04]  /*a9a0*/  MOV R2, UR44 ;  /* 0x0000002c00027c02 */ /* 0x002fe80008000f00 */
[----:B------:R1:W2:Y:S03]  /*a9b0*/  SYNCS.PHASECHK.TRANS64.TRYWAIT P1, [R2+URZ+0x40], R3 ;  /* 0x00004003020075a7 */ /* 0x0002a600080211ff */
[----:B--2---:R-:W-:Y:S05]  /*a9c0*/  @!P1 NANOSLEEP.SYNCS 0x989680 ;  /* 0x009896800000995d */ /* 0x004fea0003900000 */
[----:B------:R-:W2:Y:S02]  /*a9d0*/  @!P1 SYNCS.PHASECHK.TRANS64 P1, [R2+URZ+0x40], R3 ;  /* 0x00004003020095a7 */ /* 0x000ea400080210ff */
[----:B--2---:R-:W-:Y:S05]  /*a9e0*/  @!P1 BRA `(.L_x_116) ;  /* 0xfffffffc00ec9947 */ /* 0x004fea000383ffff */
[----:B------:R-:W-:Y:S05]  /*a9f0*/  BRA `(.L_x_115) ;  /* 0xffffffc000207947 */ /* 0x000fea000383ffff */
.L_x_118:
[----:B-1----:R1:W4:Y:S02]  /*aa00*/  SYNCS.PHASECHK.TRANS64.TRYWAIT P0, [R99+URZ+0xb0], R0 ;  /* 0x0000b000630075a7 */ /* 0x00232400080011ff */
[----:B----4-:R-:W-:Y:S05]  /*aa10*/  @!P0 NANOSLEEP.SYNCS 0x989680 ;  /* 0x009896800000895d */ /* 0x010fea0003900000 */
[----:B------:R-:W4:Y:S02]  /*aa20*/  @!P0 SYNCS.PHASECHK.TRANS64 P0, [R99+URZ+0xb0], R0 ;  /* 0x0000b000630085a7 */ /* 0x000f2400080010ff */
[----:B----4-:R-:W-:Y:S05]  /*aa30*/  @!P0 BRA `(.L_x_118) ;  /* 0xfffffffc00f08947 */ /* 0x010fea000383ffff */
[----:B------:R-:W-:Y:S05]  /*aa40*/  BRA `(.L_x_117) ;  /* 0xffffffc000487947 */ /* 0x000fea000383ffff */
.L_x_127:
[----:B---3--:R3:W4:Y:S02]  /*aa50*/  SYNCS.PHASECHK.TRANS64.TRYWAIT P0, [R3+URZ+0x40], R0 ;  /* 0x00004000030075a7 */ /* 0x00872400080011ff */
[----:B----4-:R-:W-:Y:S05]  /*aa60*/  @!P0 NANOSLEEP.SYNCS 0x989680 ;  /* 0x009896800000895d */ /* 0x010fea0003900000 */
[----:B------:R-:W4:Y:S02]  /*aa70*/  @!P0 SYNCS.PHASECHK.TRANS64 P0, [R3+URZ+0x40], R0 ;  /* 0x00004000030085a7 */ /* 0x000f2400080010ff */
[----:B----4-:R-:W-:Y:S05]  /*aa80*/  @!P0 BRA `(.L_x_127) ;  /* 0xfffffffc00f08947 */ /* 0x010fea000383ffff */
[----:B------:R-:W-:Y:S05]  /*aa90*/  BRA `(.L_x_126) ;  /* 0xffffffcc00247947 */ /* 0x000fea000383ffff */
.L_x_135:
[----:B---3--:R3:W4:Y:S02]  /*aaa0*/  SYNCS.PHASECHK.TRANS64.TRYWAIT P0, [R62+URZ+0x40], R5 ;  /* 0x000040053e0075a7 */ /* 0x00872400080011ff */
[----:B----4-:R-:W-:Y:S05]  /*aab0*/  @!P0 NANOSLEEP.SYNCS 0x989680 ;  /* 0x009896800000895d */ /* 0x010fea0003900000 */
[----:B------:R-:W4:Y:S02]  /*aac0*/  @!P0 SYNCS.PHASECHK.TRANS64 P0, [R62+URZ+0x40], R5 ;  /* 0x000040053e0085a7 */ /* 0x000f2400080010ff */
[----:B----4-:R-:W-:Y:S05]  /*aad0*/  @!P0 BRA `(.L_x_135) ;  /* 0xfffffffc00f08947 */ /* 0x010fea000383ffff */
[----:B------:R-:W-:Y:S05]  /*aae0*/  BRA `(.L_x_134) ;  /* 0xffffffd800287947 */ /* 0x000fea000383ffff */
.L_x_143:
[----:B---3--:R3:W4:Y:S02]  /*aaf0*/  SYNCS.PHASECHK.TRANS64.TRYWAIT P0, [R62+URZ+0x40], R5 ;  /* 0x000040053e0075a7 */ /* 0x00872400080011ff */
[----:B----4-:R-:W-:Y:S05]  /*ab00*/  @!P0 NANOSLEEP.SYNCS 0x989680 ;  /* 0x009896800000895d */ /* 0x010fea0003900000 */
[----:B------:R-:W4:Y:S02]  /*ab10*/  @!P0 SYNCS.PHASECHK.TRANS64 P0, [R62+URZ+0x40], R5 ;  /* 0x000040053e0085a7 */ /* 0x000f2400080010ff */
[----:B----4-:R-:W-:Y:S05]  /*ab20*/  @!P0 BRA `(.L_x_143) ;  /* 0xfffffffc00f08947 */ /* 0x010fea000383ffff */
[----:B------:R-:W-:Y:S05]  /*ab30*/  BRA `(.L_x_142) ;  /* 0xffffffe4002c7947 */ /* 0x000fea000383ffff */
        .weak           $__internal_0_$__cuda_sm10x_tcgen05_guardrail_trap_col_being_dealloced_not_returned_by_alloc
        .type           $__internal_0_$__cuda_sm10x_tcgen05_guardrail_trap_col_being_dealloced_not_returned_by_alloc,@function
        .size           $__internal_0_$__cuda_sm10x_tcgen05_guardrail_trap_col_being_dealloced_not_returned_by_alloc,($__internal_1_$__cuda_sm10x_tcgen05_guardrail_trap_phase_invalid_during_alloc - $__internal_0_$__cuda_sm10x_tcgen05_guardrail_trap_col_being_dealloced_not_returned_by_alloc)
$__internal_0_$__cuda_sm10x_tcgen05_guardrail_trap_col_being_dealloced_not_returned_by_alloc:
[----:B------:R-:W-:Y:S05]  /*ab40*/  BPT.TRAP 0x1 ;  /* 0x000000040000795c */ /* 0x000fea0000300000 */
[----:B------:R-:W-:-:S04]  /*ab50*/  HFMA2 R3, -RZ, RZ, 0, 0 ;  /* 0x00000000ff037431 */ /* 0x000fc800000001ff */
[----:B------:R-:W-:Y:S05]  /*ab60*/  RET.REL.NODEC R2 `(_ZN7cutlass13device_kernelINS_4gemm6kernel13GemmUniversalIN4cute5tupleIJiiiiEEENS1_10collective13CollectiveMmaINS1_35MainloopSm100TmaUmmaWarpSpecializedILi4ELi2ELi4ENS5_IJNS4_1CILi2EEESB_NSA_ILi1EEEEEEEENS5_IJNSA_ILi256EEENSA_ILi128EEESG_EEENS_6half_tENS5_IJlSC_lEEESI_SJ_NS4_8TiledMMAINS4_8MMA_AtomIJNS4_26SM100_MMA_F16BF16_2x1SM_SSISI_SI_fLi256ELi128ELNS4_4UMMA5MajorE0ELSO_0ELNSN_7ScaleInE0ELSP_0EEEEEENS4_6LayoutINS5_IJSC_SC_SC_EEENS5_IJNSA_ILi0EEESU_SU_EEEEENS5_IJNS4_10UnderscoreESX_SX_EEEEENS4_28SM100_TMA_2SM_LOAD_MULTICASTENS4_14ComposedLayoutINS4_7SwizzleILi3ELi4ELi3EEENS4_18smem_ptr_flag_bitsILi16EEENSS_INS5_IJNSA_ILi8EEENSA_ILi64EEEEEENS5_IJS17_SC_EEEEEEEvNS4_8identityENS4_18SM100_TMA_2SM_LOADES1B_vS1C_EENS_8epilogue10collective18CollectiveEpilogueINS1F_23Sm100TmaWarpSpecializedILi4ELi2ELi32ELb1ELb0EEEJNS5_IJSG_SG_SG_EEENS5_IJNSS_ISG_SC_EENSS_INSA_ILi32EEESC_EEEEESI_SJ_SI_SJ_NS1F_6fusion15FusionCallbacksIS1J_NS1P_17LinearCombinationISI_fSI_fLNS_15FloatRoundStyleE2EEES1K_S1O_JEEENS4_5SM1004TMEM4LOAD26SM100_TMEM_LOAD_32dp32b32xENS4_13SM90_TMA_LOADENS11_INS12_ILi2ELi4ELi3EEES15_NSS_INS5_IJS16_S1M_EEENS5_IJS1M_SC_EEEEEEENS4_39AutoVectorizingCopyWithAssumedAlignmentILi128EEENS4_14SM90_TMA_STOREES24_S26_S26_EEEvvEEEEvNT_6ParamsE) ;  /* 0xffffff5402247950 */ /* 0x000fea0003c3ffff */
        .weak           $__internal_1_$__cuda_sm10x_tcgen05_guardrail_trap_phase_invalid_during_alloc
        .type           $__internal_1_$__cuda_sm10x_tcgen05_guardrail_trap_phase_invalid_during_alloc,@function
        .size           $__internal_1_$__cuda_sm10x_tcgen05_guardrail_trap_phase_invalid_during_alloc,($__internal_2_$__cuda_sm10x_tcgen05_guardrail_trap_unallocated_columns_being_dealloced - $__internal_1_$__cuda_sm10x_tcgen05_guardrail_trap_phase_invalid_during_alloc)
$__internal_1_$__cuda_sm10x_tcgen05_guardrail_trap_phase_invalid_during_alloc:
[----:B------:R-:W-:Y:S05]  /*ab70*/  BPT.TRAP 0x1 ;  /* 0x000000040000795c */ /* 0x000fea0000300000 */
[----:B------:R-:W-:-:S04]  /*ab80*/  MOV R5, 0x0 ;  /* 0x0000000000057802 */ /* 0x000fc80000000f00 */
[----:B------:R-:W-:Y:S05]  /*ab90*/  RET.REL.NODEC R4 `(_ZN7cutlass13device_kernelINS_4gemm6kernel13GemmUniversalIN4cute5tupleIJiiiiEEENS1_10collective13CollectiveMmaINS1_35MainloopSm100TmaUmmaWarpSpecializedILi4ELi2ELi4ENS5_IJNS4_1CILi2EEESB_NSA_ILi1EEEEEEEENS5_IJNSA_ILi256EEENSA_ILi128EEESG_EEENS_6half_tENS5_IJlSC_lEEESI_SJ_NS4_8TiledMMAINS4_8MMA_AtomIJNS4_26SM100_MMA_F16BF16_2x1SM_SSISI_SI_fLi256ELi128ELNS4_4UMMA5MajorE0ELSO_0ELNSN_7ScaleInE0ELSP_0EEEEEENS4_6LayoutINS5_IJSC_SC_SC_EEENS5_IJNSA_ILi0EEESU_SU_EEEEENS5_IJNS4_10UnderscoreESX_SX_EEEEENS4_28SM100_TMA_2SM_LOAD_MULTICASTENS4_14ComposedLayoutINS4_7SwizzleILi3ELi4ELi3EEENS4_18smem_ptr_flag_bitsILi16EEENSS_INS5_IJNSA_ILi8EEENSA_ILi64EEEEEENS5_IJS17_SC_EEEEEEEvNS4_8identityENS4_18SM100_TMA_2SM_LOADES1B_vS1C_EENS_8epilogue10collective18CollectiveEpilogueINS1F_23Sm100TmaWarpSpecializedILi4ELi2ELi32ELb1ELb0EEEJNS5_IJSG_SG_SG_EEENS5_IJNSS_ISG_SC_EENSS_INSA_ILi32EEESC_EEEEESI_SJ_SI_SJ_NS1F_6fusion15FusionCallbacksIS1J_NS1P_17LinearCombinationISI_fSI_fLNS_15FloatRoundStyleE2EEES1K_S1O_JEEENS4_5SM1004TMEM4LOAD26SM100_TMEM_LOAD_32dp32b32xENS4_13SM90_TMA_LOADENS11_INS12_ILi2ELi4ELi3EEES15_NSS_INS5_IJS16_S1M_EEENS5_IJS1M_SC_EEEEEEENS4_39AutoVectorizingCopyWithAssumedAlignmentILi128EEENS4_14SM90_TMA_STOREES24_S26_S26_EEEvvEEEEvNT_6ParamsE) ;  /* 0xffffff5404187950 */ /* 0x000fea0003c3ffff */
        .weak           $__internal_2_$__cuda_sm10x_tcgen05_guardrail_trap_unallocated_columns_being_dealloced
        .type           $__internal_2_$__cuda_sm10x_tcgen05_guardrail_trap_unallocated_columns_being_dealloced,@function
        .size           $__internal_2_$__cuda_sm10x_tcgen05_guardrail_trap_unallocated_columns_being_dealloced,(.L_x_201 - $__internal_2_$__cuda_sm10x_tcgen05_guardrail_trap_unallocated_columns_being_dealloced)
$__internal_2_$__cuda_sm10x_tcgen05_guardrail_trap_unallocated_columns_being_dealloced:
[----:B------:R-:W-:Y:S05]  /*aba0*/  BPT.TRAP 0x1 ;  /* 0x000000040000795c */ /* 0x000fea0000300000 */
[----:B------:R-:W-:-:S04]  /*abb0*/  HFMA2 R3, -RZ, RZ, 0, 0 ;  /* 0x00000000ff037431 */ /* 0x000fc800000001ff */
[----:B------:R-:W-:Y:S05]  /*abc0*/  RET.REL.NODEC R2 `(_ZN7cutlass13device_kernelINS_4gemm6kernel13GemmUniversalIN4cute5tupleIJiiiiEEENS1_10collective13CollectiveMmaINS1_35MainloopSm100TmaUmmaWarpSpecializedILi4ELi2ELi4ENS5_IJNS4_1CILi2EEESB_NSA_ILi1EEEEEEEENS5_IJNSA_ILi256EEENSA_ILi128EEESG_EEENS_6half_tENS5_IJlSC_lEEESI_SJ_NS4_8TiledMMAINS4_8MMA_AtomIJNS4_26SM100_MMA_F16BF16_2x1SM_SSISI_SI_fLi256ELi128ELNS4_4UMMA5MajorE0ELSO_0ELNSN_7ScaleInE0ELSP_0EEEEEENS4_6LayoutINS5_IJSC_SC_SC_EEENS5_IJNSA_ILi0EEESU_SU_EEEEENS5_IJNS4_10UnderscoreESX_SX_EEEEENS4_28SM100_TMA_2SM_LOAD_MULTICASTENS4_14ComposedLayoutINS4_7SwizzleILi3ELi4ELi3EEENS4_18smem_ptr_flag_bitsILi16EEENSS_INS5_IJNSA_ILi8EEENSA_ILi64EEEEEENS5_IJS17_SC_EEEEEEEvNS4_8identityENS4_18SM100_TMA_2SM_LOADES1B_vS1C_EENS_8epilogue10collective18CollectiveEpilogueINS1F_23Sm100TmaWarpSpecializedILi4ELi2ELi32ELb1ELb0EEEJNS5_IJSG_SG_SG_EEENS5_IJNSS_ISG_SC_EENSS_INSA_ILi32EEESC_EEEEESI_SJ_SI_SJ_NS1F_6fusion15FusionCallbacksIS1J_NS1P_17LinearCombinationISI_fSI_fLNS_15FloatRoundStyleE2EEES1K_S1O_JEEENS4_5SM1004TMEM4LOAD26SM100_TMEM_LOAD_32dp32b32xENS4_13SM90_TMA_LOADENS11_INS12_ILi2ELi4ELi3EEES15_NSS_INS5_IJS16_S1M_EEENS5_IJS1M_SC_EEEEEEENS4_39AutoVectorizingCopyWithAssumedAlignmentILi128EEENS4_14SM90_TMA_STOREES24_S26_S26_EEEvvEEEEvNT_6ParamsE) ;  /* 0xffffff54020c7950 */ /* 0x000fea0003c3ffff */
.L_x_200:
[----:B------:R-:W-:-:S00]  /*abd0*/  BRA `(.L_x_200) ;  /* 0xfffffffc00fc7947 */ /* 0x000fc0000383ffff */
[----:B------:R-:W-:-:S00]  /*abe0*/  NOP ;  /* 0x0000000000007918 */ /* 0x000fc00000000000 */
        /* <DEDUP_REMOVED lines=9> */
.L_x_201:


//--------------------- .nv.global.init           --------------------------
	.section	.nv.global.init,"aw",@progbits
.nv.global.init:
	.type		$str$27,@object
	.size		$str$27,($str$28 - $str$27)
$str$27:
        /*0000*/ 	.byte	0x28, 0x61, 0x64, 0x64, 0x72, 0x65, 0x73, 0x73, 0x20, 0x26, 0x20, 0x6d, 0x61, 0x73, 0x6b, 0x29
        /*0010*/ 	.byte	0x20, 0x3d, 0x3d, 0x20, 0x30, 0x00
	.type		$str$28,@object
	.size		$str$28,($str$26 - $str$28)
$str$28:
        /*0016*/ 	.byte	0x2f, 0x74, 0x6d, 0x70, 0x2f, 0x63, 0x75, 0x74, 0x6c, 0x61, 0x73, 0x73, 0x5f, 0x73, 0x77, 0x65
        /*0026*/ 	.byte	0x65, 0x70, 0x5f, 0x73, 0x72, 0x63, 0x2f, 0x69, 0x6e, 0x63, 0x6c, 0x75, 0x64, 0x65, 0x2f, 0x63
        /*0036*/ 	.byte	0x75, 0x74, 0x65, 0x2f, 0x70, 0x6f, 0x69, 0x6e, 0x74, 0x65, 0x72, 0x5f, 0x66, 0x6c, 0x61, 0x67
        /*0046*/ 	.byte	0x67, 0x65, 0x64, 0x2e, 0x68, 0x70, 0x70, 0x00
	.type		$str$26,@object
	.size		$str$26,($str$25 - $str$26)
$str$26:
        /*004e*/ 	.byte	0x2f, 0x74, 0x6d, 0x70, 0x2f, 0x63, 0x75, 0x74, 0x6c, 0x61, 0x73, 0x73, 0x5f, 0x73, 0x77, 0x65
        /*005e*/ 	.byte	0x65, 0x70, 0x5f, 0x73, 0x72, 0x63, 0x2f, 0x69, 0x6e, 0x63, 0x6c, 0x75, 0x64, 0x65, 0x2f, 0x63
        /*006e*/ 	.byte	0x75, 0x74, 0x65, 0x2f, 0x61, 0x74, 0x6f, 0x6d, 0x2f, 0x63, 0x6f, 0x70, 0x79, 0x5f, 0x74, 0x72
        /*007e*/ 	.byte	0x61, 0x69, 0x74, 0x73, 0x5f, 0x73, 0x6d, 0x31, 0x30, 0x30, 0x2e, 0x68, 0x70, 0x70, 0x00
	.type		$str$25,@object
	.size		$str$25,(__unnamed_1 - $str$25)
$str$25:
        /*008d*/ 	.byte	0x28, 0x28, 0x75, 0x69, 0x6e, 0x74, 0x33, 0x32, 0x5f, 0x74, 0x28, 0x74, 0x68, 0x72, 0x65, 0x61
        /*009d*/ 	.byte	0x64, 0x49, 0x64, 0x78, 0x2e, 0x78, 0x29, 0x20, 0x2f, 0x20, 0x33, 0x32, 0x29, 0x20, 0x25, 0x20
        /*00ad*/ 	.byte	0x34, 0x29, 0x20, 0x3d, 0x3d, 0x20, 0x28, 0x28, 0x28, 0x74, 0x6d, 0x65, 0x6d, 0x5f, 0x61, 0x64
        /*00bd*/ 	.byte	0x64, 0x72, 0x20, 0x3e, 0x3e, 0x20, 0x31, 0x36, 0x29, 0x20, 0x2f, 0x20, 0x33, 0x32, 0x29, 0x20
        /*00cd*/ 	.byte	0x25, 0x20, 0x34, 0x29, 0x00
	.type		__unnamed_1,@object
	.size		__unnamed_1,(__unnamed_2 - __unnamed_1)
__unnamed_1:
        /*00d2*/ 	.byte	0x61, 0x75, 0x74, 0x6f, 0x20, 0x63, 0x75, 0x74, 0x65, 0x3a, 0x3a, 0x61, 0x73, 0x5f, 0x70, 0x6f
        /* <DEDUP_REMOVED lines=24> */
        /*0262*/ 	.byte	0x3e, 0x3e, 0x3e, 0x3e, 0x5d, 0x00
	.type		__unnamed_2,@object
	.size		__unnamed_2,(.L_2 - __unnamed_2)
__unnamed_2:
        /* <DEDUP_REMOVED lines=42> */
        /*0508*/ 	.byte	0x3e, 0x3e, 0x5d, 0x00
.L_2:


//--------------------- .nv.shared._ZN7cutlass13device_kernelINS_4gemm6kernel13GemmUniversalIN4cute5tupleIJiiiiEEENS1_10collective13CollectiveMmaINS1_35MainloopSm100TmaUmmaWarpSpecializedILi4ELi2ELi4ENS5_IJNS4_1CILi2EEESB_NSA_ILi1EEEEEEEENS5_IJNSA_ILi256EEENSA_ILi128EEESG_EEENS_6half_tENS5_IJlSC_lEEESI_SJ_NS4_8TiledMMAINS4_8MMA_AtomIJNS4_26SM100_MMA_F16BF16_2x1SM_SSISI_SI_fLi256ELi128ELNS4_4UMMA5MajorE0ELSO_0ELNSN_7ScaleInE0ELSP_0EEEEEENS4_6LayoutINS5_IJSC_SC_SC_EEENS5_IJNSA_ILi0EEESU_SU_EEEEENS5_IJNS4_10UnderscoreESX_SX_EEEEENS4_28SM100_TMA_2SM_LOAD_MULTICASTENS4_14ComposedLayoutINS4_7SwizzleILi3ELi4ELi3EEENS4_18smem_ptr_flag_bitsILi16EEENSS_INS5_IJNSA_ILi8EEENSA_ILi64EEEEEENS5_IJS17_SC_EEEEEEEvNS4_8identityENS4_18SM100_TMA_2SM_LOADES1B_vS1C_EENS_8epilogue10collective18CollectiveEpilogueINS1F_23Sm100TmaWarpSpecializedILi4ELi2ELi32ELb1ELb0EEEJNS5_IJSG_SG_SG_EEENS5_IJNSS_ISG_SC_EENSS_INSA_ILi32EEESC_EEEEESI_SJ_SI_SJ_NS1F_6fusion15FusionCallbacksIS1J_NS1P_17LinearCombinationISI_fSI_fLNS_15FloatRoundStyleE2EEES1K_S1O_JEEENS4_5SM1004TMEM4LOAD26SM100_TMEM_LOAD_32dp32b32xENS4_13SM90_TMA_LOADENS11_INS12_ILi2ELi4ELi3EEES15_NSS_INS5_IJS16_S1M_EEENS5_IJS1M_SC_EEEEEEENS4_39AutoVectorizingCopyWithAssumedAlignmentILi128EEENS4_14SM90_TMA_STOREES24_S26_S26_EEEvvEEEEvNT_6ParamsE --------------------------
	.section	.nv.shared._ZN7cutlass13device_kernelINS_4gemm6kernel13GemmUniversalIN4cute5tupleIJiiiiEEENS1_10collective13CollectiveMmaINS1_35MainloopSm100TmaUmmaWarpSpecializedILi4ELi2ELi4ENS5_IJNS4_1CILi2EEESB_NSA_ILi1EEEEEEEENS5_IJNSA_ILi256EEENSA_ILi128EEESG_EEENS_6half_tENS5_IJlSC_lEEESI_SJ_NS4_8TiledMMAINS4_8MMA_AtomIJNS4_26SM100_MMA_F16BF16_2x1SM_SSISI_SI_fLi256ELi128ELNS4_4UMMA5MajorE0ELSO_0ELNSN_7ScaleInE0ELSP_0EEEEEENS4_6LayoutINS5_IJSC_SC_SC_EEENS5_IJNSA_ILi0EEESU_SU_EEEEENS5_IJNS4_10UnderscoreESX_SX_EEEEENS4_28SM100_TMA_2SM_LOAD_MULTICASTENS4_14ComposedLayoutINS4_7SwizzleILi3ELi4ELi3EEENS4_18smem_ptr_flag_bitsILi16EEENSS_INS5_IJNSA_ILi8EEENSA_ILi64EEEEEENS5_IJS17_SC_EEEEEEEvNS4_8identityENS4_18SM100_TMA_2SM_LOADES1B_vS1C_EENS_8epilogue10collective18CollectiveEpilogueINS1F_23Sm100TmaWarpSpecializedILi4ELi2ELi32ELb1ELb0EEEJNS5_IJSG_SG_SG_EEENS5_IJNSS_ISG_SC_EENSS_INSA_ILi32EEESC_EEEEESI_SJ_SI_SJ_NS1F_6fusion15FusionCallbacksIS1J_NS1P_17LinearCombinationISI_fSI_fLNS_15FloatRoundStyleE2EEES1K_S1O_JEEENS4_5SM1004TMEM4LOAD26SM100_TMEM_LOAD_32dp32b32xENS4_13SM90_TMA_LOADENS11_INS12_ILi2ELi4ELi3EEES15_NSS_INS5_IJS16_S1M_EEENS5_IJS1M_SC_EEEEEEENS4_39AutoVectorizingCopyWithAssumedAlignmentILi128EEENS4_14SM90_TMA_STOREES24_S26_S26_EEEvvEEEEvNT_6ParamsE,"aw",@nobits
	.sectionflags	@""
	.align	16
	.zero		1024


//--------------------- .nv.shared.reserved.0     --------------------------
	.section	.nv.shared.reserved.0,"aw",@nobits
	.weak		__nv_reservedSMEM_offset_0_alias
	.size		__nv_reservedSMEM_offset_0_alias, 0, 64
	.other		__nv_reservedSMEM_offset_0_alias,@"STO_CUDA_RESERVED_SHARED STV_DEFAULT"
__nv_reservedSMEM_offset_0_alias:
	.zero		0
.nv.shared.reserved.0:
	.zero		64
	.weak		__nv_reservedSMEM_tcgen05_partition
	.type		__nv_reservedSMEM_tcgen05_partition,@object
	.size		__nv_reservedSMEM_tcgen05_partition,(.L_0 - __nv_reservedSMEM_tcgen05_partition)
__nv_reservedSMEM_tcgen05_partition:
	.zero		32
.L_0:


//--------------------- .nv.global                --------------------------
	.section	.nv.global,"aw",@nobits
.nv.global:
	.type		_ZN39_INTERNAL_39f9ab03_4_k_cu_ccfc4256_69504cute1_E,@object
	.size		_ZN39_INTERNAL_39f9ab03_4_k_cu_ccfc4256_69504cute1_E,(_ZN39_INTERNAL_39f9ab03_4_k_cu_ccfc4256_69504cuda3std3__45__cpo6cbeginE - _ZN39_INTERNAL_39f9ab03_4_k_cu_ccfc4256_69504cute1_E)
_ZN39_INTERNAL_39f9ab03_4_k_cu_ccfc4256_69504cute1_E:
	.zero		1
	.type		_ZN39_INTERNAL_39f9ab03_4_k_cu_ccfc4256_69504cuda3std3__45__cpo6cbeginE,@object
	.size		_ZN39_INTERNAL_39f9ab03_4_k_cu_ccfc4256_69504cuda3std3__45__cpo6cbeginE,(_ZN39_INTERNAL_39f9ab03_4_k_cu_ccfc4256_69504cuda3std3__48in_placeE - _ZN39_INTERNAL_39f9ab03_4_k_cu_ccfc4256_69504cuda3std3__45__cpo6cbeginE)
_ZN39_INTERNAL_39f9ab03_4_k_cu_ccfc4256_69504cuda3std3__45__cpo6cbeginE:
	.zero		1
	.type		_ZN39_INTERNAL_39f9ab03_4_k_cu_ccfc4256_69504cuda3std3__48in_placeE,@object
	.size		_ZN39_INTERNAL_39f9ab03_4_k_cu_ccfc4256_69504cuda3std3__48in_placeE,(_ZN39_INTERNAL_39f9ab03_4_k_cu_ccfc4256_69504cuda3std6ranges3__45__cpo9iter_moveE - _ZN39_INTERNAL_39f9ab03_4_k_cu_ccfc4256_69504cuda3std3__48in_placeE)
_ZN39_INTERNAL_39f9ab03_4_k_cu_ccfc4256_69504cuda3std3__48in_placeE:
	.zero		1
	.type		_ZN39_INTERNAL_39f9ab03_4_k_cu_ccfc4256_69504cuda3std6ranges3__45__cpo9iter_moveE,@object
	.size		_ZN39_INTERNAL_39f9ab03_4_k_cu_ccfc4256_69504cuda3std6ranges3__45__cpo9iter_moveE,(_ZN39_INTERNAL_39f9ab03_4_k_cu_ccfc4256_69504cuda3std3__45__cpo5beginE - _ZN39_INTERNAL_39f9ab03_4_k_cu_ccfc4256_69504cuda3std6ranges3__45__cpo9iter_moveE)
_ZN39_INTERNAL_39f9ab03_4_k_cu_ccfc4256_69504cuda3std6ranges3__45__cpo9iter_moveE:
	.zero		1
	.type		_ZN39_INTERNAL_39f9ab03_4_k_cu_ccfc4256_69504cuda3std3__45__cpo5beginE,@object
	.size		_ZN39_INTERNAL_39f9ab03_4_k_cu_ccfc4256_69504cuda3std3__45__cpo5beginE,(_ZN39_INTERNAL_39f9ab03_4_k_cu_ccfc4256_69504cuda3std3__441_GLOBAL__N__39f9ab03_4_k_cu_ccfc4256_69506ignoreE - _ZN39_INTERNAL_39f9ab03_4_k_cu_ccfc4256_69504cuda3std3__45__cpo5beginE)
_ZN39_INTERNAL_39f9ab03_4_k_cu_ccfc4256_69504cuda3std3__45__cpo5beginE:
	.zero		1
	.type		_ZN39_INTERNAL_39f9ab03_4_k_cu_ccfc4256_69504cuda3std3__441_GLOBAL__N__39f9ab03_4_k_cu_ccfc4256_69506ignoreE,@object
	.size		_ZN39_INTERNAL_39f9ab03_4_k_cu_ccfc4256_69504cuda3std3__441_GLOBAL__N__39f9ab03_4_k_cu_ccfc4256_69506ignoreE,(_ZN39_INTERNAL_39f9ab03_4_k_cu_ccfc4256_69504cute7productE - _ZN39_INTERNAL_39f9ab03_4_k_cu_ccfc4256_69504cuda3std3__441_GLOBAL__N__39f9ab03_4_k_cu_ccfc4256_69506ignoreE)
_ZN39_INTERNAL_39f9ab03_4_k_cu_ccfc4256_69504cuda3std3__441_GLOBAL__N__39f9ab03_4_k_cu_ccfc4256_69506ignoreE:
	.zero		1
	.type		_ZN39_INTERNAL_39f9ab03_4_k_cu_ccfc4256_69504cute7productE,@object
	.size		_ZN39_INTERNAL_39f9ab03_4_k_cu_ccfc4256_69504cute7productE,(_ZN39_INTERNAL_39f9ab03_4_k_cu_ccfc4256_69504cuda3std3__45__cpo3endE - _ZN39_INTERNAL_39f9ab03_4_k_cu_ccfc4256_69504cute7productE)
_ZN39_INTERNAL_39f9ab03_4_k_cu_ccfc4256_69504cute7productE:
	.zero		1
	.type		_ZN39_INTERNAL_39f9ab03_4_k_cu_ccfc4256_69504cuda3std3__45__cpo3endE,@object
	.size		_ZN39_INTERNAL_39f9ab03_4_k_cu_ccfc4256_69504cuda3std3__45__cpo3endE,(_ZN39_INTERNAL_39f9ab03_4_k_cu_ccfc4256_69504cuda3std3__419piecewise_constructE - _ZN39_INTERNAL_39f9ab03_4_k_cu_ccfc4256_69504cuda3std3__45__cpo3endE)
_ZN39_INTERNAL_39f9ab03_4_k_cu_ccfc4256_69504cuda3std3__45__cpo3endE:
	.zero		1
	.type		_ZN39_INTERNAL_39f9ab03_4_k_cu_ccfc4256_69504cuda3std3__419piecewise_constructE,@object
	.size		_ZN39_INTERNAL_39f9ab03_4_k_cu_ccfc4256_69504cuda3std3__419piecewise_constructE,(_ZN39_INTERNAL_39f9ab03_4_k_cu_ccfc4256_69504cuda3std3__45__cpo4cendE - _ZN39_INTERNAL_39f9ab03_4_k_cu_ccfc4256_69504cuda3std3__419piecewise_constructE)
_ZN39_INTERNAL_39f9ab03_4_k_cu_ccfc4256_69504cuda3std3__419piecewise_constructE:
	.zero		1
	.type		_ZN39_INTERNAL_39f9ab03_4_k_cu_ccfc4256_69504cuda3std3__45__cpo4cendE,@object
	.size		_ZN39_INTERNAL_39f9ab03_4_k_cu_ccfc4256_69504cuda3std3__45__cpo4cendE,(_ZN39_INTERNAL_39f9ab03_4_k_cu_ccfc4256_69504cuda3std6ranges3__45__cpo4swapE - _ZN39_INTERNAL_39f9ab03_4_k_cu_ccfc4256_69504cuda3std3__45__cpo4cendE)
_ZN39_INTERNAL_39f9ab03_4_k_cu_ccfc4256_69504cuda3std3__45__cpo4cendE:
	.zero		1
	.type		_ZN39_INTERNAL_39f9ab03_4_k_cu_ccfc4256_69504cuda3std6ranges3__45__cpo4swapE,@object
	.size		_ZN39_INTERNAL_39f9ab03_4_k_cu_ccfc4256_69504cuda3std6ranges3__45__cpo4swapE,(.L_10 - _ZN39_INTERNAL_39f9ab03_4_k_cu_ccfc4256_69504cuda3std6ranges3__45__cpo4swapE)
_ZN39_INTERNAL_39f9ab03_4_k_cu_ccfc4256_69504cuda3std6ranges3__45__cpo4swapE:
	.zero		1
.L_10:


//--------------------- .nv.constant0._ZN7cutlass13device_kernelINS_4gemm6kernel13GemmUniversalIN4cute5tupleIJiiiiEEENS1_10collective13CollectiveMmaINS1_35MainloopSm100TmaUmmaWarpSpecializedILi4ELi2ELi4ENS5_IJNS4_1CILi2EEESB_NSA_ILi1EEEEEEEENS5_IJNSA_ILi256EEENSA_ILi128EEESG_EEENS_6half_tENS5_IJlSC_lEEESI_SJ_NS4_8TiledMMAINS4_8MMA_AtomIJNS4_26SM100_MMA_F16BF16_2x1SM_SSISI_SI_fLi256ELi128ELNS4_4UMMA5MajorE0ELSO_0ELNSN_7ScaleInE0ELSP_0EEEEEENS4_6LayoutINS5_IJSC_SC_SC_EEENS5_IJNSA_ILi0EEESU_SU_EEEEENS5_IJNS4_10UnderscoreESX_SX_EEEEENS4_28SM100_TMA_2SM_LOAD_MULTICASTENS4_14ComposedLayoutINS4_7SwizzleILi3ELi4ELi3EEENS4_18smem_ptr_flag_bitsILi16EEENSS_INS5_IJNSA_ILi8EEENSA_ILi64EEEEEENS5_IJS17_SC_EEEEEEEvNS4_8identityENS4_18SM100_TMA_2SM_LOADES1B_vS1C_EENS_8epilogue10collective18CollectiveEpilogueINS1F_23Sm100TmaWarpSpecializedILi4ELi2ELi32ELb1ELb0EEEJNS5_IJSG_SG_SG_EEENS5_IJNSS_ISG_SC_EENSS_INSA_ILi32EEESC_EEEEESI_SJ_SI_SJ_NS1F_6fusion15FusionCallbacksIS1J_NS1P_17LinearCombinationISI_fSI_fLNS_15FloatRoundStyleE2EEES1K_S1O_JEEENS4_5SM1004TMEM4LOAD26SM100_TMEM_LOAD_32dp32b32xENS4_13SM90_TMA_LOADENS11_INS12_ILi2ELi4ELi3EEES15_NSS_INS5_IJS16_S1M_EEENS5_IJS1M_SC_EEEEEEENS4_39AutoVectorizingCopyWithAssumedAlignmentILi128EEENS4_14SM90_TMA_STOREES24_S26_S26_EEEvvEEEEvNT_6ParamsE --------------------------
	.section	.nv.constant0._ZN7cutlass13device_kernelINS_4gemm6kernel13GemmUniversalIN4cute5tupleIJiiiiEEENS1_10collective13CollectiveMmaINS1_35MainloopSm100TmaUmmaWarpSpecializedILi4ELi2ELi4ENS5_IJNS4_1CILi2EEESB_NSA_ILi1EEEEEEEENS5_IJNSA_ILi256EEENSA_ILi128EEESG_EEENS_6half_tENS5_IJlSC_lEEESI_SJ_NS4_8TiledMMAINS4_8MMA_AtomIJNS4_26SM100_MMA_F16BF16_2x1SM_SSISI_SI_fLi256ELi128ELNS4_4UMMA5MajorE0ELSO_0ELNSN_7ScaleInE0ELSP_0EEEEEENS4_6LayoutINS5_IJSC_SC_SC_EEENS5_IJNSA_ILi0EEESU_SU_EEEEENS5_IJNS4_10UnderscoreESX_SX_EEEEENS4_28SM100_TMA_2SM_LOAD_MULTICASTENS4_14ComposedLayoutINS4_7SwizzleILi3ELi4ELi3EEENS4_18smem_ptr_flag_bitsILi16EEENSS_INS5_IJNSA_ILi8EEENSA_ILi64EEEEEENS5_IJS17_SC_EEEEEEEvNS4_8identityENS4_18SM100_TMA_2SM_LOADES1B_vS1C_EENS_8epilogue10collective18CollectiveEpilogueINS1F_23Sm100TmaWarpSpecializedILi4ELi2ELi32ELb1ELb0EEEJNS5_IJSG_SG_SG_EEENS5_IJNSS_ISG_SC_EENSS_INSA_ILi32EEESC_EEEEESI_SJ_SI_SJ_NS1F_6fusion15FusionCallbacksIS1J_NS1P_17LinearCombinationISI_fSI_fLNS_15FloatRoundStyleE2EEES1K_S1O_JEEENS4_5SM1004TMEM4LOAD26SM100_TMEM_LOAD_32dp32b32xENS4_13SM90_TMA_LOADENS11_INS12_ILi2ELi4ELi3EEES15_NSS_INS5_IJS16_S1M_EEENS5_IJS1M_SC_EEEEEEENS4_39AutoVectorizingCopyWithAssumedAlignmentILi128EEENS4_14SM90_TMA_STOREES24_S26_S26_EEEvvEEEEvNT_6ParamsE,"a",@progbits
	.sectionflags	@""
	.align	4
.nv.constant0._ZN7cutlass13device_kernelINS_4gemm6kernel13GemmUniversalIN4cute5tupleIJiiiiEEENS1_10collective13CollectiveMmaINS1_35MainloopSm100TmaUmmaWarpSpecializedILi4ELi2ELi4ENS5_IJNS4_1CILi2EEESB_NSA_ILi1EEEEEEEENS5_IJNSA_ILi256EEENSA_ILi128EEESG_EEENS_6half_tENS5_IJlSC_lEEESI_SJ_NS4_8TiledMMAINS4_8MMA_AtomIJNS4_26SM100_MMA_F16BF16_2x1SM_SSISI_SI_fLi256ELi128ELNS4_4UMMA5MajorE0ELSO_0ELNSN_7ScaleInE0ELSP_0EEEEEENS4_6LayoutINS5_IJSC_SC_SC_EEENS5_IJNSA_ILi0EEESU_SU_EEEEENS5_IJNS4_10UnderscoreESX_SX_EEEEENS4_28SM100_TMA_2SM_LOAD_MULTICASTENS4_14ComposedLayoutINS4_7SwizzleILi3ELi4ELi3EEENS4_18smem_ptr_flag_bitsILi16EEENSS_INS5_IJNSA_ILi8EEENSA_ILi64EEEEEENS5_IJS17_SC_EEEEEEEvNS4_8identityENS4_18SM100_TMA_2SM_LOADES1B_vS1C_EENS_8epilogue10collective18CollectiveEpilogueINS1F_23Sm100TmaWarpSpecializedILi4ELi2ELi32ELb1ELb0EEEJNS5_IJSG_SG_SG_EEENS5_IJNSS_ISG_SC_EENSS_INSA_ILi32EEESC_EEEEESI_SJ_SI_SJ_NS1F_6fusion15FusionCallbacksIS1J_NS1P_17LinearCombinationISI_fSI_fLNS_15FloatRoundStyleE2EEES1K_S1O_JEEENS4_5SM1004TMEM4LOAD26SM100_TMEM_LOAD_32dp32b32xENS4_13SM90_TMA_LOADENS11_INS12_ILi2ELi4ELi3EEES15_NSS_INS5_IJS16_S1M_EEENS5_IJS1M_SC_EEEEEEENS4_39AutoVectorizingCopyWithAssumedAlignmentILi128EEENS4_14SM90_TMA_STOREES24_S26_S26_EEEvvEEEEvNT_6ParamsE:
	.zero		2944


//--------------------- SYMBOLS --------------------------

	.type		.nv.reservedSmem.offset0,@object
	.size		.nv.reservedSmem.offset0,0x4
	.type		.nv.reservedSmem.cap,@object
	.size		.nv.reservedSmem.cap,0x4
	.type		__assertfail,@function
